//
// Generated by NVIDIA NVVM Compiler
//
// Compiler Build ID: CL-36424714
// Cuda compilation tools, release 13.0, V13.0.88
// Based on NVVM 20.0.0
//

.version 9.0
.target sm_100
.address_size 64

	// .globl	_Z15smooth_GPU_NoSMP8PPMPixelS0_PiS1_
// _ZZ10smooth_GPUP8PPMPixelS0_PiS1_E6shared has been demoted

.visible .entry _Z15smooth_GPU_NoSMP8PPMPixelS0_PiS1_(
	.param .u64 .ptr .align 1 _Z15smooth_GPU_NoSMP8PPMPixelS0_PiS1__param_0,
	.param .u64 .ptr .align 1 _Z15smooth_GPU_NoSMP8PPMPixelS0_PiS1__param_1,
	.param .u64 .ptr .align 1 _Z15smooth_GPU_NoSMP8PPMPixelS0_PiS1__param_2,
	.param .u64 .ptr .align 1 _Z15smooth_GPU_NoSMP8PPMPixelS0_PiS1__param_3
)
{
	.reg .pred 	%p<35>;
	.reg .b32 	%r<116>;
	.reg .b64 	%rd<33>;

	ld.param.u64 	%rd4, [_Z15smooth_GPU_NoSMP8PPMPixelS0_PiS1__param_0];
	ld.param.u64 	%rd3, [_Z15smooth_GPU_NoSMP8PPMPixelS0_PiS1__param_1];
	ld.param.u64 	%rd5, [_Z15smooth_GPU_NoSMP8PPMPixelS0_PiS1__param_2];
	ld.param.u64 	%rd6, [_Z15smooth_GPU_NoSMP8PPMPixelS0_PiS1__param_3];
	cvta.to.global.u64 	%rd1, %rd4;
	cvta.to.global.u64 	%rd2, %rd5;
	cvta.to.global.u64 	%rd7, %rd6;
	mov.u32 	%r52, %ctaid.y;
	mov.u32 	%r53, %ntid.y;
	mov.u32 	%r54, %tid.y;
	mad.lo.s32 	%r1, %r52, %r53, %r54;
	mov.u32 	%r55, %ctaid.x;
	mov.u32 	%r56, %ntid.x;
	mov.u32 	%r57, %tid.x;
	mad.lo.s32 	%r2, %r55, %r56, %r57;
	ld.global.u32 	%r3, [%rd7];
	setp.ge.s32 	%p1, %r1, %r3;
	@%p1 bra 	$L__BB0_15;
	ld.global.u32 	%r4, [%rd2];
	setp.ge.s32 	%p2, %r2, %r4;
	@%p2 bra 	$L__BB0_15;
	add.s32 	%r5, %r2, 2;
	add.s32 	%r6, %r2, 1;
	add.s32 	%r7, %r2, -2;
	add.s32 	%r60, %r1, 2;
	mul.lo.s32 	%r96, %r4, %r60;
	add.s32 	%r95, %r2, %r96;
	mov.b32 	%r103, 0;
	mov.b32 	%r94, 2;
	cvt.s64.s32 	%rd9, %r2;
	cvt.u64.u32 	%rd19, %r2;
	mov.u32 	%r97, %r1;
	mov.u32 	%r102, %r103;
	mov.u32 	%r101, %r103;
$L__BB0_3:
	setp.lt.s32 	%p3, %r2, -2;
	add.s32 	%r17, %r97, 2;
	setp.lt.s32 	%p4, %r17, 0;
	setp.ge.s32 	%p5, %r17, %r3;
	or.pred  	%p6, %p3, %p4;
	or.pred  	%p7, %p6, %p5;
	setp.ge.s32 	%p8, %r5, %r4;
	or.pred  	%p9, %p7, %p8;
	@%p9 bra 	$L__BB0_5;
	cvt.s64.s32 	%rd8, %r96;
	add.s64 	%rd10, %rd8, %rd9;
	mad.lo.s64 	%rd11, %rd10, 3, %rd1;
	ld.global.u8 	%r61, [%rd11+6];
	add.s32 	%r101, %r101, %r61;
	ld.global.u8 	%r62, [%rd11+7];
	add.s32 	%r102, %r102, %r62;
	ld.global.u8 	%r63, [%rd11+8];
	add.s32 	%r103, %r103, %r63;
$L__BB0_5:
	setp.ge.s32 	%p10, %r17, %r3;
	setp.lt.s32 	%p11, %r17, 0;
	setp.lt.s32 	%p12, %r2, -1;
	setp.ge.s32 	%p13, %r6, %r4;
	or.pred  	%p14, %p10, %p13;
	or.pred  	%p15, %p14, %p12;
	or.pred  	%p16, %p15, %p11;
	@%p16 bra 	$L__BB0_7;
	cvt.s64.s32 	%rd12, %r96;
	add.s64 	%rd14, %rd12, %rd9;
	mad.lo.s64 	%rd15, %rd14, 3, %rd1;
	ld.global.u8 	%r64, [%rd15+3];
	add.s32 	%r101, %r101, %r64;
	ld.global.u8 	%r65, [%rd15+4];
	add.s32 	%r102, %r102, %r65;
	ld.global.u8 	%r66, [%rd15+5];
	add.s32 	%r103, %r103, %r66;
$L__BB0_7:
	or.b32  	%r67, %r17, %r2;
	setp.lt.s32 	%p18, %r67, 0;
	or.pred  	%p19, %p10, %p18;
	@%p19 bra 	$L__BB0_9;
	mul.wide.s32 	%rd16, %r95, 3;
	add.s64 	%rd17, %rd1, %rd16;
	ld.global.u8 	%r68, [%rd17];
	add.s32 	%r101, %r101, %r68;
	ld.global.u8 	%r69, [%rd17+1];
	add.s32 	%r102, %r102, %r69;
	ld.global.u8 	%r70, [%rd17+2];
	add.s32 	%r103, %r103, %r70;
$L__BB0_9:
	setp.ge.s32 	%p20, %r17, %r3;
	setp.lt.s32 	%p21, %r17, 0;
	setp.lt.s32 	%p22, %r2, 1;
	or.pred  	%p23, %p20, %p22;
	setp.gt.s32 	%p24, %r2, %r4;
	or.pred  	%p25, %p23, %p24;
	or.pred  	%p26, %p25, %p21;
	@%p26 bra 	$L__BB0_11;
	cvt.s64.s32 	%rd18, %r96;
	add.s64 	%rd20, %rd18, %rd19;
	mad.lo.s64 	%rd21, %rd20, 3, %rd1;
	ld.global.u8 	%r71, [%rd21+-3];
	add.s32 	%r101, %r101, %r71;
	ld.global.u8 	%r72, [%rd21+-2];
	add.s32 	%r102, %r102, %r72;
	ld.global.u8 	%r73, [%rd21+-1];
	add.s32 	%r103, %r103, %r73;
$L__BB0_11:
	setp.ge.s32 	%p27, %r17, %r3;
	setp.lt.s32 	%p28, %r17, 0;
	setp.ge.s32 	%p29, %r7, %r4;
	setp.lt.s32 	%p30, %r2, 2;
	or.pred  	%p31, %p27, %p29;
	or.pred  	%p32, %p31, %p30;
	or.pred  	%p33, %p32, %p28;
	@%p33 bra 	$L__BB0_13;
	cvt.s64.s32 	%rd22, %r96;
	add.s64 	%rd24, %rd22, %rd19;
	mad.lo.s64 	%rd25, %rd24, 3, %rd1;
	ld.global.u8 	%r74, [%rd25+-6];
	add.s32 	%r101, %r101, %r74;
	ld.global.u8 	%r75, [%rd25+-5];
	add.s32 	%r102, %r102, %r75;
	ld.global.u8 	%r76, [%rd25+-4];
	add.s32 	%r103, %r103, %r76;
$L__BB0_13:
	add.s32 	%r97, %r97, -1;
	sub.s32 	%r96, %r96, %r4;
	sub.s32 	%r95, %r95, %r4;
	add.s32 	%r94, %r94, -1;
	setp.ne.s32 	%p34, %r94, -3;
	@%p34 bra 	$L__BB0_3;
	cvta.to.global.u64 	%rd26, %rd3;
	mul.hi.s32 	%r77, %r101, 1374389535;
	shr.u32 	%r78, %r77, 31;
	shr.u32 	%r79, %r77, 3;
	add.s32 	%r80, %r79, %r78;
	mad.lo.s32 	%r81, %r4, %r1, %r2;
	mul.wide.s32 	%rd27, %r81, 3;
	add.s64 	%rd28, %rd26, %rd27;
	st.global.u8 	[%rd28], %r80;
	mul.hi.s32 	%r82, %r102, 1374389535;
	shr.u32 	%r83, %r82, 31;
	shr.u32 	%r84, %r82, 3;
	add.s32 	%r85, %r84, %r83;
	ld.global.u32 	%r86, [%rd2];
	mad.lo.s32 	%r87, %r86, %r1, %r2;
	mul.wide.s32 	%rd29, %r87, 3;
	add.s64 	%rd30, %rd26, %rd29;
	st.global.u8 	[%rd30+1], %r85;
	mul.hi.s32 	%r88, %r103, 1374389535;
	shr.u32 	%r89, %r88, 31;
	shr.u32 	%r90, %r88, 3;
	add.s32 	%r91, %r90, %r89;
	ld.global.u32 	%r92, [%rd2];
	mad.lo.s32 	%r93, %r92, %r1, %r2;
	mul.wide.s32 	%rd31, %r93, 3;
	add.s64 	%rd32, %rd26, %rd31;
	st.global.u8 	[%rd32+2], %r91;
$L__BB0_15:
	ret;

}
	// .globl	_Z10smooth_GPUP8PPMPixelS0_PiS1_
.visible .entry _Z10smooth_GPUP8PPMPixelS0_PiS1_(
	.param .u64 .ptr .align 1 _Z10smooth_GPUP8PPMPixelS0_PiS1__param_0,
	.param .u64 .ptr .align 1 _Z10smooth_GPUP8PPMPixelS0_PiS1__param_1,
	.param .u64 .ptr .align 1 _Z10smooth_GPUP8PPMPixelS0_PiS1__param_2,
	.param .u64 .ptr .align 1 _Z10smooth_GPUP8PPMPixelS0_PiS1__param_3
)
{
	.reg .pred 	%p<19>;
	.reg .b16 	%rs<31>;
	.reg .b32 	%r<253>;
	.reg .b32 	%f<5>;
	.reg .b64 	%rd<21>;
	// demoted variable
	.shared .align 1 .b8 _ZZ10smooth_GPUP8PPMPixelS0_PiS1_E6shared[1200];
	ld.param.u64 	%rd5, [_Z10smooth_GPUP8PPMPixelS0_PiS1__param_0];
	ld.param.u64 	%rd4, [_Z10smooth_GPUP8PPMPixelS0_PiS1__param_1];
	ld.param.u64 	%rd6, [_Z10smooth_GPUP8PPMPixelS0_PiS1__param_2];
	ld.param.u64 	%rd7, [_Z10smooth_GPUP8PPMPixelS0_PiS1__param_3];
	cvta.to.global.u64 	%rd1, %rd5;
	cvta.to.global.u64 	%rd2, %rd7;
	cvta.to.global.u64 	%rd3, %rd6;
	mov.u32 	%r1, %ntid.x;
	mov.u32 	%r2, %ntid.y;
	mul.lo.s32 	%r3, %r1, %r2;
	cvt.rn.f32.u32 	%f1, %r3;
	mov.f32 	%f2, 0f43C80000;
	div.rn.f32 	%f3, %f2, %f1;
	cvt.rpi.f32.f32 	%f4, %f3;
	cvt.rzi.s32.f32 	%r4, %f4;
	mov.u32 	%r39, %ctaid.y;
	mul.lo.s32 	%r5, %r39, %r2;
	mov.u32 	%r40, %ctaid.x;
	mul.lo.s32 	%r6, %r40, %r1;
	mov.u32 	%r7, %tid.y;
	add.s32 	%r8, %r5, %r7;
	mov.u32 	%r9, %tid.x;
	add.s32 	%r10, %r6, %r9;
	setp.lt.s32 	%p1, %r4, 1;
	@%p1 bra 	$L__BB1_23;
	setp.eq.s32 	%p2, %r4, 1;
	mov.b32 	%r252, 0;
	@%p2 bra 	$L__BB1_16;
	and.b32  	%r252, %r4, 2147483646;
	neg.s32 	%r251, %r252;
	add.s32 	%r42, %r7, %r2;
	mad.lo.s32 	%r250, %r1, %r42, %r9;
	shl.b32 	%r14, %r3, 1;
	mad.lo.s32 	%r249, %r7, %r1, %r9;
$L__BB1_3:
	mul.hi.s32 	%r43, %r249, 1717986919;
	shr.u32 	%r44, %r43, 31;
	shr.s32 	%r45, %r43, 3;
	add.s32 	%r19, %r45, %r44;
	mul.lo.s32 	%r46, %r19, 20;
	sub.s32 	%r20, %r249, %r46;
	setp.gt.s32 	%p3, %r249, 399;
	@%p3 bra 	$L__BB1_9;
	add.s32 	%r47, %r19, %r5;
	add.s32 	%r21, %r47, -2;
	add.s32 	%r48, %r20, %r6;
	add.s32 	%r22, %r48, -2;
	min.s32 	%r49, %r47, %r48;
	setp.lt.s32 	%p4, %r49, 2;
	@%p4 bra 	$L__BB1_8;
	ld.global.u32 	%r23, [%rd3];
	setp.ge.s32 	%p5, %r22, %r23;
	@%p5 bra 	$L__BB1_8;
	ld.global.u32 	%r50, [%rd2];
	setp.ge.s32 	%p6, %r21, %r50;
	@%p6 bra 	$L__BB1_8;
	mov.u32 	%r54, _ZZ10smooth_GPUP8PPMPixelS0_PiS1_E6shared;
	mad.lo.s32 	%r55, %r19, 60, %r54;
	mad.lo.s32 	%r56, %r20, 3, %r55;
	mad.lo.s32 	%r57, %r23, %r21, %r22;
	mul.wide.u32 	%rd8, %r57, 3;
	add.s64 	%rd9, %rd1, %rd8;
	ld.global.u8 	%rs2, [%rd9];
	ld.global.u8 	%rs3, [%rd9+1];
	ld.global.u8 	%rs4, [%rd9+2];
	st.shared.u8 	[%r56], %rs2;
	st.shared.u8 	[%r56+1], %rs3;
	st.shared.u8 	[%r56+2], %rs4;
	bra.uni 	$L__BB1_9;
$L__BB1_8:
	mov.u32 	%r51, _ZZ10smooth_GPUP8PPMPixelS0_PiS1_E6shared;
	mad.lo.s32 	%r52, %r19, 60, %r51;
	mad.lo.s32 	%r53, %r20, 3, %r52;
	mov.b16 	%rs1, 0;
	st.shared.u8 	[%r53+2], %rs1;
	st.shared.u8 	[%r53+1], %rs1;
	st.shared.u8 	[%r53], %rs1;
$L__BB1_9:
	mul.hi.s32 	%r58, %r250, 1717986919;
	shr.u32 	%r59, %r58, 31;
	shr.s32 	%r60, %r58, 3;
	add.s32 	%r24, %r60, %r59;
	mul.lo.s32 	%r61, %r24, 20;
	sub.s32 	%r25, %r250, %r61;
	setp.gt.s32 	%p7, %r250, 399;
	@%p7 bra 	$L__BB1_15;
	add.s32 	%r62, %r24, %r5;
	add.s32 	%r26, %r62, -2;
	add.s32 	%r63, %r25, %r6;
	add.s32 	%r27, %r63, -2;
	min.s32 	%r64, %r62, %r63;
	setp.lt.s32 	%p8, %r64, 2;
	@%p8 bra 	$L__BB1_13;
	ld.global.u32 	%r28, [%rd3];
	setp.ge.s32 	%p9, %r27, %r28;
	@%p9 bra 	$L__BB1_13;
	ld.global.u32 	%r65, [%rd2];
	setp.lt.s32 	%p10, %r26, %r65;
	@%p10 bra 	$L__BB1_14;
$L__BB1_13:
	mov.u32 	%r66, _ZZ10smooth_GPUP8PPMPixelS0_PiS1_E6shared;
	mad.lo.s32 	%r67, %r24, 60, %r66;
	mad.lo.s32 	%r68, %r25, 3, %r67;
	mov.b16 	%rs5, 0;
	st.shared.u8 	[%r68+2], %rs5;
	st.shared.u8 	[%r68+1], %rs5;
	st.shared.u8 	[%r68], %rs5;
	bra.uni 	$L__BB1_15;
$L__BB1_14:
	mov.u32 	%r69, _ZZ10smooth_GPUP8PPMPixelS0_PiS1_E6shared;
	mad.lo.s32 	%r70, %r24, 60, %r69;
	mad.lo.s32 	%r71, %r25, 3, %r70;
	mad.lo.s32 	%r72, %r28, %r26, %r27;
	mul.wide.u32 	%rd10, %r72, 3;
	add.s64 	%rd11, %rd1, %rd10;
	ld.global.u8 	%rs6, [%rd11];
	ld.global.u8 	%rs7, [%rd11+1];
	ld.global.u8 	%rs8, [%rd11+2];
	st.shared.u8 	[%r71], %rs6;
	st.shared.u8 	[%r71+1], %rs7;
	st.shared.u8 	[%r71+2], %rs8;
$L__BB1_15:
	add.s32 	%r251, %r251, 2;
	add.s32 	%r250, %r250, %r14;
	add.s32 	%r249, %r249, %r14;
	setp.ne.s32 	%p11, %r251, 0;
	@%p11 bra 	$L__BB1_3;
$L__BB1_16:
	and.b32  	%r73, %r4, 1;
	setp.eq.b32 	%p12, %r73, 1;
	not.pred 	%p13, %p12;
	@%p13 bra 	$L__BB1_23;
	mad.lo.s32 	%r74, %r252, %r2, %r7;
	mad.lo.s32 	%r75, %r74, %r1, %r9;
	mul.hi.s32 	%r76, %r75, 1717986919;
	shr.u32 	%r77, %r76, 31;
	shr.s32 	%r78, %r76, 3;
	add.s32 	%r33, %r78, %r77;
	mul.lo.s32 	%r79, %r33, 20;
	sub.s32 	%r34, %r75, %r79;
	setp.gt.s32 	%p14, %r75, 399;
	@%p14 bra 	$L__BB1_23;
	add.s32 	%r80, %r33, %r5;
	add.s32 	%r35, %r80, -2;
	add.s32 	%r81, %r34, %r6;
	add.s32 	%r36, %r81, -2;
	min.s32 	%r82, %r80, %r81;
	setp.lt.s32 	%p15, %r82, 2;
	@%p15 bra 	$L__BB1_21;
	ld.global.u32 	%r37, [%rd3];
	setp.ge.s32 	%p16, %r36, %r37;
	@%p16 bra 	$L__BB1_21;
	ld.global.u32 	%r83, [%rd2];
	setp.lt.s32 	%p17, %r35, %r83;
	@%p17 bra 	$L__BB1_22;
$L__BB1_21:
	mov.u32 	%r84, _ZZ10smooth_GPUP8PPMPixelS0_PiS1_E6shared;
	mad.lo.s32 	%r85, %r33, 60, %r84;
	mad.lo.s32 	%r86, %r34, 3, %r85;
	mov.b16 	%rs9, 0;
	st.shared.u8 	[%r86+2], %rs9;
	st.shared.u8 	[%r86+1], %rs9;
	st.shared.u8 	[%r86], %rs9;
	bra.uni 	$L__BB1_23;
$L__BB1_22:
	mov.u32 	%r87, _ZZ10smooth_GPUP8PPMPixelS0_PiS1_E6shared;
	mad.lo.s32 	%r88, %r33, 60, %r87;
	mad.lo.s32 	%r89, %r34, 3, %r88;
	mad.lo.s32 	%r90, %r37, %r35, %r36;
	mul.wide.u32 	%rd12, %r90, 3;
	add.s64 	%rd13, %rd1, %rd12;
	ld.global.u8 	%rs10, [%rd13];
	ld.global.u8 	%rs11, [%rd13+1];
	ld.global.u8 	%rs12, [%rd13+2];
	st.shared.u8 	[%r89], %rs10;
	st.shared.u8 	[%r89+1], %rs11;
	st.shared.u8 	[%r89+2], %rs12;
$L__BB1_23:
	bar.sync 	0;
	mul.lo.s32 	%r91, %r8, %r10;
	ld.global.u32 	%r38, [%rd3];
	ld.global.u32 	%r92, [%rd2];
	mul.lo.s32 	%r93, %r92, %r38;
	setp.ge.s32 	%p18, %r91, %r93;
	@%p18 bra 	$L__BB1_25;
	cvta.to.global.u64 	%rd14, %rd4;
	mov.u32 	%r94, _ZZ10smooth_GPUP8PPMPixelS0_PiS1_E6shared;
	mad.lo.s32 	%r95, %r7, 60, %r94;
	mad.lo.s32 	%r96, %r9, 3, %r95;
	ld.shared.u8 	%r97, [%r96];
	ld.shared.u8 	%r98, [%r96+1];
	ld.shared.u8 	%r99, [%r96+2];
	ld.shared.u8 	%r100, [%r96+3];
	add.s32 	%r101, %r97, %r100;
	ld.shared.u8 	%r102, [%r96+4];
	add.s32 	%r103, %r98, %r102;
	ld.shared.u8 	%r104, [%r96+5];
	add.s32 	%r105, %r99, %r104;
	ld.shared.u8 	%r106, [%r96+6];
	add.s32 	%r107, %r101, %r106;
	ld.shared.u8 	%r108, [%r96+7];
	add.s32 	%r109, %r103, %r108;
	ld.shared.u8 	%r110, [%r96+8];
	add.s32 	%r111, %r105, %r110;
	ld.shared.u8 	%r112, [%r96+9];
	add.s32 	%r113, %r107, %r112;
	ld.shared.u8 	%r114, [%r96+10];
	add.s32 	%r115, %r109, %r114;
	ld.shared.u8 	%r116, [%r96+11];
	add.s32 	%r117, %r111, %r116;
	ld.shared.u8 	%r118, [%r96+12];
	add.s32 	%r119, %r113, %r118;
	ld.shared.u8 	%r120, [%r96+13];
	add.s32 	%r121, %r115, %r120;
	ld.shared.u8 	%r122, [%r96+14];
	add.s32 	%r123, %r117, %r122;
	ld.shared.u8 	%r124, [%r96+60];
	add.s32 	%r125, %r119, %r124;
	ld.shared.u8 	%r126, [%r96+61];
	add.s32 	%r127, %r121, %r126;
	ld.shared.u8 	%r128, [%r96+62];
	add.s32 	%r129, %r123, %r128;
	ld.shared.u8 	%r130, [%r96+63];
	add.s32 	%r131, %r125, %r130;
	ld.shared.u8 	%r132, [%r96+64];
	add.s32 	%r133, %r127, %r132;
	ld.shared.u8 	%r134, [%r96+65];
	add.s32 	%r135, %r129, %r134;
	ld.shared.u8 	%r136, [%r96+66];
	add.s32 	%r137, %r131, %r136;
	ld.shared.u8 	%r138, [%r96+67];
	add.s32 	%r139, %r133, %r138;
	ld.shared.u8 	%r140, [%r96+68];
	add.s32 	%r141, %r135, %r140;
	ld.shared.u8 	%r142, [%r96+69];
	add.s32 	%r143, %r137, %r142;
	ld.shared.u8 	%r144, [%r96+70];
	add.s32 	%r145, %r139, %r144;
	ld.shared.u8 	%r146, [%r96+71];
	add.s32 	%r147, %r141, %r146;
	ld.shared.u8 	%r148, [%r96+72];
	add.s32 	%r149, %r143, %r148;
	ld.shared.u8 	%r150, [%r96+73];
	add.s32 	%r151, %r145, %r150;
	ld.shared.u8 	%r152, [%r96+74];
	add.s32 	%r153, %r147, %r152;
	ld.shared.u8 	%r154, [%r96+120];
	add.s32 	%r155, %r149, %r154;
	ld.shared.u8 	%r156, [%r96+121];
	add.s32 	%r157, %r151, %r156;
	ld.shared.u8 	%r158, [%r96+122];
	add.s32 	%r159, %r153, %r158;
	ld.shared.u8 	%r160, [%r96+123];
	add.s32 	%r161, %r155, %r160;
	ld.shared.u8 	%r162, [%r96+124];
	add.s32 	%r163, %r157, %r162;
	ld.shared.u8 	%r164, [%r96+125];
	add.s32 	%r165, %r159, %r164;
	ld.shared.u8 	%r166, [%r96+126];
	add.s32 	%r167, %r161, %r166;
	ld.shared.u8 	%r168, [%r96+127];
	add.s32 	%r169, %r163, %r168;
	ld.shared.u8 	%r170, [%r96+128];
	add.s32 	%r171, %r165, %r170;
	ld.shared.u8 	%r172, [%r96+129];
	add.s32 	%r173, %r167, %r172;
	ld.shared.u8 	%r174, [%r96+130];
	add.s32 	%r175, %r169, %r174;
	ld.shared.u8 	%r176, [%r96+131];
	add.s32 	%r177, %r171, %r176;
	ld.shared.u8 	%r178, [%r96+132];
	add.s32 	%r179, %r173, %r178;
	ld.shared.u8 	%r180, [%r96+133];
	add.s32 	%r181, %r175, %r180;
	ld.shared.u8 	%r182, [%r96+134];
	add.s32 	%r183, %r177, %r182;
	ld.shared.u8 	%r184, [%r96+180];
	add.s32 	%r185, %r179, %r184;
	ld.shared.u8 	%r186, [%r96+181];
	add.s32 	%r187, %r181, %r186;
	ld.shared.u8 	%r188, [%r96+182];
	add.s32 	%r189, %r183, %r188;
	ld.shared.u8 	%r190, [%r96+183];
	add.s32 	%r191, %r185, %r190;
	ld.shared.u8 	%r192, [%r96+184];
	add.s32 	%r193, %r187, %r192;
	ld.shared.u8 	%r194, [%r96+185];
	add.s32 	%r195, %r189, %r194;
	ld.shared.u8 	%r196, [%r96+186];
	add.s32 	%r197, %r191, %r196;
	ld.shared.u8 	%r198, [%r96+187];
	add.s32 	%r199, %r193, %r198;
	ld.shared.u8 	%r200, [%r96+188];
	add.s32 	%r201, %r195, %r200;
	ld.shared.u8 	%r202, [%r96+189];
	add.s32 	%r203, %r197, %r202;
	ld.shared.u8 	%r204, [%r96+190];
	add.s32 	%r205, %r199, %r204;
	ld.shared.u8 	%r206, [%r96+191];
	add.s32 	%r207, %r201, %r206;
	ld.shared.u8 	%r208, [%r96+192];
	add.s32 	%r209, %r203, %r208;
	ld.shared.u8 	%r210, [%r96+193];
	add.s32 	%r211, %r205, %r210;
	ld.shared.u8 	%r212, [%r96+194];
	add.s32 	%r213, %r207, %r212;
	ld.shared.u8 	%r214, [%r96+240];
	add.s32 	%r215, %r209, %r214;
	ld.shared.u8 	%r216, [%r96+241];
	add.s32 	%r217, %r211, %r216;
	ld.shared.u8 	%r218, [%r96+242];
	add.s32 	%r219, %r213, %r218;
	ld.shared.u8 	%r220, [%r96+243];
	add.s32 	%r221, %r215, %r220;
	ld.shared.u8 	%r222, [%r96+244];
	add.s32 	%r223, %r217, %r222;
	ld.shared.u8 	%r224, [%r96+245];
	add.s32 	%r225, %r219, %r224;
	ld.shared.u8 	%r226, [%r96+246];
	add.s32 	%r227, %r221, %r226;
	ld.shared.u8 	%r228, [%r96+247];
	add.s32 	%r229, %r223, %r228;
	ld.shared.u8 	%r230, [%r96+248];
	add.s32 	%r231, %r225, %r230;
	ld.shared.u8 	%r232, [%r96+249];
	add.s32 	%r233, %r227, %r232;
	ld.shared.u8 	%r234, [%r96+250];
	add.s32 	%r235, %r229, %r234;
	ld.shared.u8 	%r236, [%r96+251];
	add.s32 	%r237, %r231, %r236;
	ld.shared.u8 	%r238, [%r96+252];
	add.s32 	%r239, %r233, %r238;
	ld.shared.u8 	%r240, [%r96+253];
	add.s32 	%r241, %r235, %r240;
	ld.shared.u8 	%r242, [%r96+254];
	add.s32 	%r243, %r237, %r242;
	cvt.u16.u32 	%rs13, %r239;
	mul.hi.u16 	%rs14, %rs13, 18351;
	sub.s16 	%rs15, %rs13, %rs14;
	shr.u16 	%rs16, %rs15, 1;
	add.s16 	%rs17, %rs16, %rs14;
	shr.u16 	%rs18, %rs17, 4;
	mad.lo.s32 	%r244, %r38, %r8, %r10;
	mul.wide.s32 	%rd15, %r244, 3;
	add.s64 	%rd16, %rd14, %rd15;
	st.global.u8 	[%rd16], %rs18;
	cvt.u16.u32 	%rs19, %r241;
	mul.hi.u16 	%rs20, %rs19, 18351;
	sub.s16 	%rs21, %rs19, %rs20;
	shr.u16 	%rs22, %rs21, 1;
	add.s16 	%rs23, %rs22, %rs20;
	shr.u16 	%rs24, %rs23, 4;
	ld.global.u32 	%r245, [%rd3];
	mad.lo.s32 	%r246, %r245, %r8, %r10;
	mul.wide.s32 	%rd17, %r246, 3;
	add.s64 	%rd18, %rd14, %rd17;
	st.global.u8 	[%rd18+1], %rs24;
	cvt.u16.u32 	%rs25, %r243;
	mul.hi.u16 	%rs26, %rs25, 18351;
	sub.s16 	%rs27, %rs25, %rs26;
	shr.u16 	%rs28, %rs27, 1;
	add.s16 	%rs29, %rs28, %rs26;
	shr.u16 	%rs30, %rs29, 4;
	ld.global.u32 	%r247, [%rd3];
	mad.lo.s32 	%r248, %r247, %r8, %r10;
	mul.wide.s32 	%rd19, %r248, 3;
	add.s64 	%rd20, %rd14, %rd19;
	st.global.u8 	[%rd20+2], %rs30;
$L__BB1_25:
	ret;

}


// ===== COMPILED SASS (sm_100) =====

	.target	sm_100

	.elftype	@"ET_EXEC"


//--------------------- .note.nv.tkinfo           --------------------------
	.section	.note.nv.tkinfo,"",@"SHT_NOTE"
	.sectionflags	@"SHF_NOTE_NV_TKINFO"
	.tkinfo
        /*0018*/ 	.word	0x00000002
        /*0030*/ 	.string	""
        /*0030*/ 	.string	"ptxas"
        /*0030*/ 	.string	"Cuda compilation tools, release 13.0, V13.0.88"
        /*0030*/ 	.string	"Build cuda_13.0.r13.0/compiler.36424714_0"
        /*0030*/ 	.string	"-arch sm_100 -m 64 "



//--------------------- .note.nv.cuinfo           --------------------------
	.section	.note.nv.cuinfo,"",@"SHT_NOTE"
	.sectionflags	@"SHF_NOTE_NV_CUINFO"
        /*0018*/ 	.short	0x0002
        /*001a*/ 	.short	0x0064
        /*001c*/ 	.short	0x0082
	.zero		2


//--------------------- .nv.info                  --------------------------
	.section	.nv.info,"",@"SHT_CUDA_INFO"
	.align	4


	//----- nvinfo : EIATTR_REGCOUNT
	.align		4
        /*0000*/ 	.byte	0x04, 0x2f
        /*0002*/ 	.short	(.L_1 - .L_0)
	.align		4
.L_0:
        /*0004*/ 	.word	index@(_Z15smooth_GPU_NoSMP8PPMPixelS0_PiS1_)
        /*0008*/ 	.word	0x00000020


	//----- nvinfo : EIATTR_FRAME_SIZE
	.align		4
.L_1:
        /*000c*/ 	.byte	0x04, 0x11
        /*000e*/ 	.short	(.L_3 - .L_2)
	.align		4
.L_2:
        /*0010*/ 	.word	index@(_Z15smooth_GPU_NoSMP8PPMPixelS0_PiS1_)
        /*0014*/ 	.word	0x00000000


	//----- nvinfo : EIATTR_REGCOUNT
	.align		4
.L_3:
        /*0018*/ 	.byte	0x04, 0x2f
        /*001a*/ 	.short	(.L_5 - .L_4)
	.align		4
.L_4:
        /*001c*/ 	.word	index@(_Z10smooth_GPUP8PPMPixelS0_PiS1_)
        /*0020*/ 	.word	0x0000001d


	//----- nvinfo : EIATTR_FRAME_SIZE
	.align		4
.L_5:
        /*0024*/ 	.byte	0x04, 0x11
        /*0026*/ 	.short	(.L_7 - .L_6)
	.align		4
.L_6:
        /*0028*/ 	.word	index@($__internal_0_$__cuda_sm3x_div_rn_noftz_f32_slowpath)
        /*002c*/ 	.word	0x00000000


	//----- nvinfo : EIATTR_FRAME_SIZE
	.align		4
.L_7:
        /*0030*/ 	.byte	0x04, 0x11
        /*0032*/ 	.short	(.L_9 - .L_8)
	.align		4
.L_8:
        /*0034*/ 	.word	index@(_Z10smooth_GPUP8PPMPixelS0_PiS1_)
        /*0038*/ 	.word	0x00000000


	//----- nvinfo : EIATTR_MIN_STACK_SIZE
	.align		4
.L_9:
        /*003c*/ 	.byte	0x04, 0x12
        /*003e*/ 	.short	(.L_11 - .L_10)
	.align		4
.L_10:
        /*0040*/ 	.word	index@(_Z10smooth_GPUP8PPMPixelS0_PiS1_)
        /*0044*/ 	.word	0x00000000


	//----- nvinfo : EIATTR_MIN_STACK_SIZE
	.align		4
.L_11:
        /*0048*/ 	.byte	0x04, 0x12
        /*004a*/ 	.short	(.L_13 - .L_12)
	.align		4
.L_12:
        /*004c*/ 	.word	index@(_Z15smooth_GPU_NoSMP8PPMPixelS0_PiS1_)
        /*0050*/ 	.word	0x00000000
.L_13:


//--------------------- .nv.compat                --------------------------
	.section	.nv.compat,"",@"SHT_CUDA_COMPAT_INFO"
	.align	4
        /*0000*/ 	.byte	0x02, 0x09, 0x00, 0x00, 0x02, 0x02, 0x01, 0x00, 0x02, 0x05, 0x05, 0x00, 0x03, 0x07, 0x01, 0x01
        /*0010*/ 	.byte	0x02, 0x03, 0x00, 0x00, 0x02, 0x06, 0x01, 0x00, 0x04, 0x0b, 0x08, 0x00, 0x01, 0x00, 0x00, 0x00
        /*0020*/ 	.byte	0x00, 0x00, 0x00, 0x00


//--------------------- .nv.info._Z10smooth_GPUP8PPMPixelS0_PiS1_ --------------------------
	.section	.nv.info._Z10smooth_GPUP8PPMPixelS0_PiS1_,"",@"SHT_CUDA_INFO"
	.sectionflags	@""
	.align	4


	//----- nvinfo : EIATTR_CUDA_API_VERSION
	.align		4
        /*0000*/ 	.byte	0x04, 0x37
        /*0002*/ 	.short	(.L_15 - .L_14)
.L_14:
        /*0004*/ 	.word	0x00000082


	//----- nvinfo : EIATTR_KPARAM_INFO
	.align		4
.L_15:
        /*0008*/ 	.byte	0x04, 0x17
        /*000a*/ 	.short	(.L_17 - .L_16)
.L_16:
        /*000c*/ 	.word	0x00000000
        /*0010*/ 	.short	0x0003
        /*0012*/ 	.short	0x0018
        /*0014*/ 	.byte	0x00, 0xf5, 0x21, 0x00


	//----- nvinfo : EIATTR_KPARAM_INFO
	.align		4
.L_17:
        /*0018*/ 	.byte	0x04, 0x17
        /*001a*/ 	.short	(.L_19 - .L_18)
.L_18:
        /*001c*/ 	.word	0x00000000
        /*0020*/ 	.short	0x0002
        /*0022*/ 	.short	0x0010
        /*0024*/ 	.byte	0x00, 0xf5, 0x21, 0x00


	//----- nvinfo : EIATTR_KPARAM_INFO
	.align		4
.L_19:
        /*0028*/ 	.byte	0x04, 0x17
        /*002a*/ 	.short	(.L_21 - .L_20)
.L_20:
        /*002c*/ 	.word	0x00000000
        /*0030*/ 	.short	0x0001
        /*0032*/ 	.short	0x0008
        /*0034*/ 	.byte	0x00, 0xf5, 0x21, 0x00


	//----- nvinfo : EIATTR_KPARAM_INFO
	.align		4
.L_21:
        /*0038*/ 	.byte	0x04, 0x17
        /*003a*/ 	.short	(.L_23 - .L_22)
.L_22:
        /*003c*/ 	.word	0x00000000
        /*0040*/ 	.short	0x0000
        /*0042*/ 	.short	0x0000
        /*0044*/ 	.byte	0x00, 0xf5, 0x21, 0x00


	//----- nvinfo : EIATTR_SPARSE_MMA_MASK
	.align		4
.L_23:
        /*0048*/ 	.byte	0x03, 0x50
        /*004a*/ 	.short	0x0000


	//----- nvinfo : EIATTR_MAXREG_COUNT
	.align		4
        /*004c*/ 	.byte	0x03, 0x1b
        /*004e*/ 	.short	0x00ff


	//----- nvinfo : EIATTR_NUM_BARRIERS
	.align		4
        /*0050*/ 	.byte	0x02, 0x4c
        /*0052*/ 	.byte	0x01
	.zero		1


	//----- nvinfo : EIATTR_MERCURY_ISA_VERSION
	.align		4
        /*0054*/ 	.byte	0x03, 0x5f
        /*0056*/ 	.short	0x0101


	//----- nvinfo : EIATTR_VRC_CTA_INIT_COUNT
	.align		4
        /*0058*/ 	.byte	0x02, 0x4a
	.zero		1
	.zero		1


	//----- nvinfo : EIATTR_EXIT_INSTR_OFFSETS
	.align		4
        /*005c*/ 	.byte	0x04, 0x1c
        /*005e*/ 	.short	(.L_25 - .L_24)


	//   ....[0]....
.L_24:
        /*0060*/ 	.word	0x00000cc0


	//   ....[1]....
        /*0064*/ 	.word	0x000016b0


	//----- nvinfo : EIATTR_CRS_STACK_SIZE
	.align		4
.L_25:
        /*0068*/ 	.byte	0x04, 0x1e
        /*006a*/ 	.short	(.L_27 - .L_26)
.L_26:
        /*006c*/ 	.word	0x00000000


	//----- nvinfo : EIATTR_CBANK_PARAM_SIZE
	.align		4
.L_27:
        /*0070*/ 	.byte	0x03, 0x19
        /*0072*/ 	.short	0x0020


	//----- nvinfo : EIATTR_PARAM_CBANK
	.align		4
        /*0074*/ 	.byte	0x04, 0x0a
        /*0076*/ 	.short	(.L_29 - .L_28)
	.align		4
.L_28:
        /*0078*/ 	.word	index@(.nv.constant0._Z10smooth_GPUP8PPMPixelS0_PiS1_)
        /*007c*/ 	.short	0x0380
        /*007e*/ 	.short	0x0020


	//----- nvinfo : EIATTR_SW_WAR
	.align		4
.L_29:
        /*0080*/ 	.byte	0x04, 0x36
        /*0082*/ 	.short	(.L_31 - .L_30)
.L_30:
        /*0084*/ 	.word	0x00000008
.L_31:


//--------------------- .nv.info._Z15smooth_GPU_NoSMP8PPMPixelS0_PiS1_ --------------------------
	.section	.nv.info._Z15smooth_GPU_NoSMP8PPMPixelS0_PiS1_,"",@"SHT_CUDA_INFO"
	.sectionflags	@""
	.align	4


	//----- nvinfo : EIATTR_CUDA_API_VERSION
	.align		4
        /*0000*/ 	.byte	0x04, 0x37
        /*0002*/ 	.short	(.L_33 - .L_32)
.L_32:
        /*0004*/ 	.word	0x00000082


	//----- nvinfo : EIATTR_KPARAM_INFO
	.align		4
.L_33:
        /*0008*/ 	.byte	0x04, 0x17
        /*000a*/ 	.short	(.L_35 - .L_34)
.L_34:
        /*000c*/ 	.word	0x00000000
        /*0010*/ 	.short	0x0003
        /*0012*/ 	.short	0x0018
        /*0014*/ 	.byte	0x00, 0xf5, 0x21, 0x00


	//----- nvinfo : EIATTR_KPARAM_INFO
	.align		4
.L_35:
        /*0018*/ 	.byte	0x04, 0x17
        /*001a*/ 	.short	(.L_37 - .L_36)
.L_36:
        /*001c*/ 	.word	0x00000000
        /*0020*/ 	.short	0x0002
        /*0022*/ 	.short	0x0010
        /*0024*/ 	.byte	0x00, 0xf5, 0x21, 0x00


	//----- nvinfo : EIATTR_KPARAM_INFO
	.align		4
.L_37:
        /*0028*/ 	.byte	0x04, 0x17
        /*002a*/ 	.short	(.L_39 - .L_38)
.L_38:
        /*002c*/ 	.word	0x00000000
        /*0030*/ 	.short	0x0001
        /*0032*/ 	.short	0x0008
        /*0034*/ 	.byte	0x00, 0xf5, 0x21, 0x00


	//----- nvinfo : EIATTR_KPARAM_INFO
	.align		4
.L_39:
        /*0038*/ 	.byte	0x04, 0x17
        /*003a*/ 	.short	(.L_41 - .L_40)
.L_40:
        /*003c*/ 	.word	0x00000000
        /*0040*/ 	.short	0x0000
        /*0042*/ 	.short	0x0000
        /*0044*/ 	.byte	0x00, 0xf5, 0x21, 0x00


	//----- nvinfo : EIATTR_SPARSE_MMA_MASK
	.align		4
.L_41:
        /*0048*/ 	.byte	0x03, 0x50
        /*004a*/ 	.short	0x0000


	//----- nvinfo : EIATTR_MAXREG_COUNT
	.align		4
        /*004c*/ 	.byte	0x03, 0x1b
        /*004e*/ 	.short	0x00ff


	//----- nvinfo : EIATTR_MERCURY_ISA_VERSION
	.align		4
        /*0050*/ 	.byte	0x03, 0x5f
        /*0052*/ 	.short	0x0101


	//----- nvinfo : EIATTR_VRC_CTA_INIT_COUNT
	.align		4
        /*0054*/ 	.byte	0x02, 0x4a
	.zero		1
	.zero		1


	//----- nvinfo : EIATTR_EXIT_INSTR_OFFSETS
	.align		4
        /*0058*/ 	.byte	0x04, 0x1c
        /*005a*/ 	.short	(.L_43 - .L_42)


	//   ....[0]....
.L_42:
        /*005c*/ 	.word	0x000000d0


	//   ....[1]....
        /*0060*/ 	.word	0x00000110


	//   ....[2]....
        /*0064*/ 	.word	0x00000840


	//----- nvinfo : EIATTR_CBANK_PARAM_SIZE
	.align		4
.L_43:
        /*0068*/ 	.byte	0x03, 0x19
        /*006a*/ 	.short	0x0020


	//----- nvinfo : EIATTR_PARAM_CBANK
	.align		4
        /*006c*/ 	.byte	0x04, 0x0a
        /*006e*/ 	.short	(.L_45 - .L_44)
	.align		4
.L_44:
        /*0070*/ 	.word	index@(.nv.constant0._Z15smooth_GPU_NoSMP8PPMPixelS0_PiS1_)
        /*0074*/ 	.short	0x0380
        /*0076*/ 	.short	0x0020


	//----- nvinfo : EIATTR_SW_WAR
	.align		4
.L_45:
        /*0078*/ 	.byte	0x04, 0x36
        /*007a*/ 	.short	(.L_47 - .L_46)
.L_46:
        /*007c*/ 	.word	0x00000008
.L_47:


//--------------------- .nv.callgraph             --------------------------
	.section	.nv.callgraph,"",@"SHT_CUDA_CALLGRAPH"
	.align	4
	.sectionentsize	8
	.align		4
        /*0000*/ 	.word	0x00000000
	.align		4
        /*0004*/ 	.word	0xffffffff
	.align		4
        /*0008*/ 	.word	0x00000000
	.align		4
        /*000c*/ 	.word	0xfffffffe
	.align		4
        /*0010*/ 	.word	0x00000000
	.align		4
        /*0014*/ 	.word	0xfffffffd
	.align		4
        /*0018*/ 	.word	0x00000000
	.align		4
        /*001c*/ 	.word	0xfffffffc


//--------------------- .text._Z10smooth_GPUP8PPMPixelS0_PiS1_ --------------------------
	.section	.text._Z10smooth_GPUP8PPMPixelS0_PiS1_,"ax",@progbits
	.align	128
        .global         _Z10smooth_GPUP8PPMPixelS0_PiS1_
        .type           _Z10smooth_GPUP8PPMPixelS0_PiS1_,@function
        .size           _Z10smooth_GPUP8PPMPixelS0_PiS1_,(.L_x_28 - _Z10smooth_GPUP8PPMPixelS0_PiS1_)
        .other          _Z10smooth_GPUP8PPMPixelS0_PiS1_,@"STO_CUDA_ENTRY STV_DEFAULT"
_Z10smooth_GPUP8PPMPixelS0_PiS1_:
.text._Z10smooth_GPUP8PPMPixelS0_PiS1_:
[----:B------:R-:W-:Y:S01]  /*0000*/  LDC R1, c[0x0][0x37c] ;  /* 0x0000df00ff017b82 */ /* 0x000fe20000000800 */
[----:B------:R-:W0:Y:S07]  /*0010*/  LDCU UR5, c[0x0][0x360] ;  /* 0x00006c00ff0577ac */ /* 0x000e2e0008000800 */
[----:B------:R-:W0:Y:S01]  /*0020*/  LDC R8, c[0x0][0x364] ;  /* 0x0000d900ff087b82 */ /* 0x000e220000000800 */
[----:B------:R-:W-:Y:S02]  /*0030*/  UMOV UR4, 0x43c80000 ;  /* 0x43c8000000047882 */ /* 0x000fe40000000000 */
[----:B------:R-:W-:-:S02]  /*0040*/  IMAD.U32 R4, RZ, RZ, UR4 ;  /* 0x00000004ff047e24 */ /* 0x000fc4000f8e00ff */
[----:B0-----:R-:W-:-:S05]  /*0050*/  IMAD R6, R8, UR5, RZ ;  /* 0x0000000508067c24 */ /* 0x001fca000f8e02ff */
[----:B------:R-:W-:-:S04]  /*0060*/  I2FP.F32.U32 R3, R6 ;  /* 0x0000000600037245 */ /* 0x000fc80000201000 */
[----:B------:R-:W0:Y:S08]  /*0070*/  MUFU.RCP R0, R3 ;  /* 0x0000000300007308 */ /* 0x000e300000001000 */
[----:B------:R-:W1:Y:S01]  /*0080*/  FCHK P0, R4, R3 ;  /* 0x0000000304007302 */ /* 0x000e620000000000 */
[----:B0-----:R-:W-:-:S04]  /*0090*/  FFMA R5, -R3, R0, 1 ;  /* 0x3f80000003057423 */ /* 0x001fc80000000100 */
[----:B------:R-:W-:-:S04]  /*00a0*/  FFMA R0, R0, R5, R0 ;  /* 0x0000000500007223 */ /* 0x000fc80000000000 */
[----:B------:R-:W-:-:S04]  /*00b0*/  FFMA R2, R0, 400, RZ ;  /* 0x43c8000000027823 */ /* 0x000fc800000000ff */
[----:B------:R-:W-:-:S04]  /*00c0*/  FFMA R5, -R3, R2, 400 ;  /* 0x43c8000003057423 */ /* 0x000fc80000000102 */
[----:B------:R-:W-:Y:S01]  /*00d0*/  FFMA R15, R0, R5, R2 ;  /* 0x00000005000f7223 */ /* 0x000fe20000000002 */
[----:B-1----:R-:W-:Y:S06]  /*00e0*/  @!P0 BRA `(.L_x_0) ;  /* 0x00000000000c8947 */ /* 0x002fec0003800000 */
[----:B------:R-:W-:-:S07]  /*00f0*/  MOV R2, 0x110 ;  /* 0x0000011000027802 */ /* 0x000fce0000000f00 */
[----:B------:R-:W-:Y:S05]  /*0100*/  CALL.REL.NOINC `($__internal_0_$__cuda_sm3x_div_rn_noftz_f32_slowpath) ;  /* 0x00000014006c7944 */ /* 0x000fea0003c00000 */
[----:B------:R-:W-:-:S07]  /*0110*/  IMAD.MOV.U32 R15, RZ, RZ, R7 ;  /* 0x000000ffff0f7224 */ /* 0x000fce00078e0007 */
.L_x_0:
[----:B------:R-:W0:Y:S01]  /*0120*/  S2R R7, SR_TID.Y ;  /* 0x0000000000077919 */ /* 0x000e220000002200 */
[----:B------:R-:W1:Y:S01]  /*0130*/  S2UR UR4, SR_CTAID.X ;  /* 0x00000000000479c3 */ /* 0x000e620000002500 */
[----:B------:R-:W2:Y:S01]  /*0140*/  F2I.CEIL.NTZ R15, R15 ;  /* 0x0000000f000f7305 */ /* 0x000ea2000020b100 */
[----:B------:R-:W3:Y:S01]  /*0150*/  LDCU.64 UR8, c[0x0][0x358] ;  /* 0x00006b00ff0877ac */ /* 0x000ee20008000a00 */
[----:B------:R-:W4:Y:S05]  /*0160*/  S2R R4, SR_TID.X ;  /* 0x0000000000047919 */ /* 0x000f2a0000002100 */
[----:B------:R-:W5:Y:S01]  /*0170*/  S2UR UR6, SR_CTAID.Y ;  /* 0x00000000000679c3 */ /* 0x000f620000002600 */
[----:B--2---:R-:W-:Y:S01]  /*0180*/  ISETP.GE.AND P0, PT, R15, 0x1, PT ;  /* 0x000000010f00780c */ /* 0x004fe20003f06270 */
[----:B-1----:R-:W-:Y:S01]  /*0190*/  UIMAD UR4, UR5, UR4, URZ ;  /* 0x00000004050472a4 */ /* 0x002fe2000f8e02ff */
[----:B-----5:R-:W-:-:S05]  /*01a0*/  IMAD R14, R8, UR6, RZ ;  /* 0x00000006080e7c24 */ /* 0x020fca000f8e02ff */
[----:B----4-:R-:W-:Y:S02]  /*01b0*/  VIADD R5, R4, UR4 ;  /* 0x0000000404057c36 */ /* 0x010fe40008000000 */
[----:B0-----:R-:W-:-:S04]  /*01c0*/  IMAD.IADD R0, R14, 0x1, R7 ;  /* 0x000000010e007824 */ /* 0x001fc800078e0207 */
[----:B---3--:R-:W-:Y:S05]  /*01d0*/  @!P0 BRA `(.L_x_1) ;  /* 0x0000000800988947 */ /* 0x008fea0003800000 */
[----:B------:R-:W-:Y:S01]  /*01e0*/  ISETP.NE.AND P0, PT, R15, 0x1, PT ;  /* 0x000000010f00780c */ /* 0x000fe20003f05270 */
[----:B------:R-:W-:-:S12]  /*01f0*/  IMAD.MOV.U32 R12, RZ, RZ, RZ ;  /* 0x000000ffff0c7224 */ /* 0x000fd800078e00ff */
[----:B------:R-:W-:Y:S05]  /*0200*/  @!P0 BRA `(.L_x_2) ;  /* 0x0000000400b48947 */ /* 0x000fea0003800000 */
[----:B------:R-:W0:Y:S01]  /*0210*/  LDC.64 R2, c[0x0][0x380] ;  /* 0x0000e000ff027b82 */ /* 0x000e220000000a00 */
[----:B------:R-:W-:Y:S01]  /*0220*/  LOP3.LUT R12, R15, 0x7ffffffe, RZ, 0xc0, !PT ;  /* 0x7ffffffe0f0c7812 */ /* 0x000fe200078ec0ff */
[----:B------:R-:W-:Y:S02]  /*0230*/  IMAD.IADD R9, R8, 0x1, R7 ;  /* 0x0000000108097824 */ /* 0x000fe400078e0207 */
[--C-:B------:R-:W-:Y:S02]  /*0240*/  IMAD R13, R7, UR5, R4.reuse ;  /* 0x00000005070d7c24 */ /* 0x100fe4000f8e0204 */
[----:B------:R-:W-:Y:S02]  /*0250*/  IMAD R9, R9, UR5, R4 ;  /* 0x0000000509097c24 */ /* 0x000fe4000f8e0204 */
[----:B------:R-:W-:-:S07]  /*0260*/  IMAD.MOV R18, RZ, RZ, -R12 ;  /* 0x000000ffff127224 */ /* 0x000fce00078e0a0c */
.L_x_12:
[C---:B------:R-:W-:Y:S01]  /*0270*/  ISETP.GT.AND P1, PT, R13.reuse, 0x18f, PT ;  /* 0x0000018f0d00780c */ /* 0x040fe20003f24270 */
[----:B--2---:R-:W-:Y:S01]  /*0280*/  IMAD.HI R17, R13, 0x66666667, RZ ;  /* 0x666666670d117827 */ /* 0x004fe200078e02ff */
[----:B------:R-:W-:Y:S03]  /*0290*/  BSSY.RECONVERGENT B0, `(.L_x_3) ;  /* 0x000002f000007945 */ /* 0x000fe60003800200 */
[----:B------:R-:W-:Y:S01]  /*02a0*/  VIADD R18, R18, 0x2 ;  /* 0x0000000212127836 */ /* 0x000fe20000000000 */
[----:B------:R-:W-:-:S04]  /*02b0*/  SHF.R.U32.HI R10, RZ, 0x1f, R17 ;  /* 0x0000001fff0a7819 */ /* 0x000fc80000011611 */
[----:B------:R-:W-:Y:S02]  /*02c0*/  ISETP.NE.AND P0, PT, R18, RZ, PT ;  /* 0x000000ff1200720c */ /* 0x000fe40003f05270 */
[----:B------:R-:W-:Y:S01]  /*02d0*/  LEA.HI.SX32 R17, R17, R10, 0x1d ;  /* 0x0000000a11117211 */ /* 0x000fe200078feaff */
[----:B-1----:R-:W-:Y:S10]  /*02e0*/  @P1 BRA `(.L_x_4) ;  /* 0x0000000000a41947 */ /* 0x002ff40003800000 */
[----:B------:R-:W-:Y:S01]  /*02f0*/  IMAD R16, R17, -0x14, R13 ;  /* 0xffffffec11107824 */ /* 0x000fe200078e020d */
[----:B------:R-:W-:Y:S01]  /*0300*/  BSSY.RELIABLE B1, `(.L_x_5) ;  /* 0x000001f000017945 */ /* 0x000fe20003800100 */
[----:B------:R-:W-:Y:S02]  /*0310*/  IMAD.IADD R19, R14, 0x1, R17 ;  /* 0x000000010e137824 */ /* 0x000fe400078e0211 */
[----:B------:R-:W-:-:S05]  /*0320*/  VIADD R20, R16, UR4 ;  /* 0x0000000410147c36 */ /* 0x000fca0008000000 */
[----:B------:R-:W-:-:S04]  /*0330*/  VIMNMX R10, PT, PT, R19, R20, PT ;  /* 0x00000014130a7248 */ /* 0x000fc80003fe0100 */
[----:B------:R-:W-:-:S13]  /*0340*/  ISETP.GE.AND P1, PT, R10, 0x2, PT ;  /* 0x000000020a00780c */ /* 0x000fda0003f26270 */
[----:B------:R-:W-:Y:S05]  /*0350*/  @!P1 BRA `(.L_x_6) ;  /* 0x0000000000649947 */ /* 0x000fea0003800000 */
[----:B------:R-:W1:Y:S02]  /*0360*/  LDC.64 R10, c[0x0][0x390] ;  /* 0x0000e400ff0a7b82 */ /* 0x000e640000000a00 */
[----:B-1----:R-:W2:Y:S01]  /*0370*/  LDG.E R21, desc[UR8][R10.64] ;  /* 0x000000080a157981 */ /* 0x002ea2000c1e1900 */
[----:B------:R-:W-:-:S05]  /*0380*/  VIADD R20, R20, 0xfffffffe ;  /* 0xfffffffe14147836 */ /* 0x000fca0000000000 */
[----:B--2---:R-:W-:-:S13]  /*0390*/  ISETP.GE.AND P1, PT, R20, R21, PT ;  /* 0x000000151400720c */ /* 0x004fda0003f26270 */
[----:B------:R-:W-:Y:S05]  /*03a0*/  @P1 BRA `(.L_x_6) ;  /* 0x0000000000501947 */ /* 0x000fea0003800000 */
[----:B------:R-:W1:Y:S02]  /*03b0*/  LDC.64 R10, c[0x0][0x398] ;  /* 0x0000e600ff0a7b82 */ /* 0x000e640000000a00 */
[----:B-1----:R-:W2:Y:S01]  /*03c0*/  LDG.E R10, desc[UR8][R10.64] ;  /* 0x000000080a0a7981 */ /* 0x002ea2000c1e1900 */
[----:B------:R-:W-:-:S05]  /*03d0*/  VIADD R19, R19, 0xfffffffe ;  /* 0xfffffffe13137836 */ /* 0x000fca0000000000 */
[----:B--2---:R-:W-:-:S13]  /*03e0*/  ISETP.GE.AND P1, PT, R19, R10, PT ;  /* 0x0000000a1300720c */ /* 0x004fda0003f26270 */
[----:B------:R-:W-:Y:S05]  /*03f0*/  @!P1 BREAK.RELIABLE B1 ;  /* 0x0000000000019942 */ /* 0x000fea0003800100 */
[----:B------:R-:W-:Y:S05]  /*0400*/  @P1 BRA `(.L_x_6) ;  /* 0x0000000000381947 */ /* 0x000fea0003800000 */
[----:B------:R-:W-:-:S04]  /*0410*/  IMAD R11, R19, R21, R20 ;  /* 0x00000015130b7224 */ /* 0x000fc800078e0214 */
[----:B0-----:R-:W-:-:S05]  /*0420*/  IMAD.WIDE.U32 R10, R11, 0x3, R2 ;  /* 0x000000030b0a7825 */ /* 0x001fca00078e0002 */
[----:B------:R-:W2:Y:S04]  /*0430*/  LDG.E.U8 R22, desc[UR8][R10.64] ;  /* 0x000000080a167981 */ /* 0x000ea8000c1e1100 */
[----:B------:R-:W3:Y:S04]  /*0440*/  LDG.E.U8 R24, desc[UR8][R10.64+0x1] ;  /* 0x000001080a187981 */ /* 0x000ee8000c1e1100 */
[----:B------:R-:W4:Y:S01]  /*0450*/  LDG.E.U8 R26, desc[UR8][R10.64+0x2] ;  /* 0x000002080a1a7981 */ /* 0x000f22000c1e1100 */
[----:B------:R-:W-:Y:S01]  /*0460*/  MOV R19, 0x400 ;  /* 0x0000040000137802 */ /* 0x000fe20000000f00 */
[----:B------:R-:W0:Y:S03]  /*0470*/  S2R R20, SR_CgaCtaId ;  /* 0x0000000000147919 */ /* 0x000e260000008800 */
[----:B0-----:R-:W-:-:S05]  /*0480*/  LEA R20, R20, R19, 0x18 ;  /* 0x0000001314147211 */ /* 0x001fca00078ec0ff */
[----:B------:R-:W-:-:S04]  /*0490*/  IMAD R17, R17, 0x3c, R20 ;  /* 0x0000003c11117824 */ /* 0x000fc800078e0214 */
[----:B------:R-:W-:-:S05]  /*04a0*/  IMAD R17, R16, 0x3, R17 ;  /* 0x0000000310117824 */ /* 0x000fca00078e0211 */
[----:B--2---:R1:W-:Y:S04]  /*04b0*/  STS.U8 [R17], R22 ;  /* 0x0000001611007388 */ /* 0x0043e80000000000 */
[----:B---3--:R1:W-:Y:S04]  /*04c0*/  STS.U8 [R17+0x1], R24 ;  /* 0x0000011811007388 */ /* 0x0083e80000000000 */
[----:B----4-:R1:W-:Y:S01]  /*04d0*/  STS.U8 [R17+0x2], R26 ;  /* 0x0000021a11007388 */ /* 0x0103e20000000000 */
[----:B------:R-:W-:Y:S05]  /*04e0*/  BRA `(.L_x_4) ;  /* 0x0000000000247947 */ /* 0x000fea0003800000 */
.L_x_6:
[----:B------:R-:W-:Y:S05]  /*04f0*/  BSYNC.RELIABLE B1 ;  /* 0x0000000000017941 */ /* 0x000fea0003800100 */
.L_x_5:
[----:B------:R-:W1:Y:S01]  /*0500*/  S2R R11, SR_CgaCtaId ;  /* 0x00000000000b7919 */ /* 0x000e620000008800 */
[----:B------:R-:W-:-:S04]  /*0510*/  MOV R10, 0x400 ;  /* 0x00000400000a7802 */ /* 0x000fc80000000f00 */
[----:B-1----:R-:W-:-:S05]  /*0520*/  LEA R10, R11, R10, 0x18 ;  /* 0x0000000a0b0a7211 */ /* 0x002fca00078ec0ff */
[----:B------:R-:W-:-:S04]  /*0530*/  IMAD R17, R17, 0x3c, R10 ;  /* 0x0000003c11117824 */ /* 0x000fc800078e020a */
[----:B------:R-:W-:-:S05]  /*0540*/  IMAD R17, R16, 0x3, R17 ;  /* 0x0000000310117824 */ /* 0x000fca00078e0211 */
[----:B------:R2:W-:Y:S04]  /*0550*/  STS.U8 [R17+0x2], RZ ;  /* 0x000002ff11007388 */ /* 0x0005e80000000000 */
[----:B------:R2:W-:Y:S04]  /*0560*/  STS.U8 [R17+0x1], RZ ;  /* 0x000001ff11007388 */ /* 0x0005e80000000000 */
[----:B------:R2:W-:Y:S02]  /*0570*/  STS.U8 [R17], RZ ;  /* 0x000000ff11007388 */ /* 0x0005e40000000000 */
.L_x_4:
[----:B------:R-:W-:Y:S05]  /*0580*/  BSYNC.RECONVERGENT B0 ;  /* 0x0000000000007941 */ /* 0x000fea0003800200 */
.L_x_3:
[----:B------:R-:W-:Y:S05]  /*0590*/  WARPSYNC.ALL ;  /* 0x0000000000007948 */ /* 0x000fea0003800000 */
[C---:B------:R-:W-:Y:S01]  /*05a0*/  ISETP.GT.AND P1, PT, R9.reuse, 0x18f, PT ;  /* 0x0000018f0900780c */ /* 0x040fe20003f24270 */
[----:B-12---:R-:W-:Y:S01]  /*05b0*/  IMAD.HI R17, R9, 0x66666667, RZ ;  /* 0x6666666709117827 */ /* 0x006fe200078e02ff */
[----:B------:R-:W-:Y:S04]  /*05c0*/  BSSY.RECONVERGENT B0, `(.L_x_7) ;  /* 0x000002d000007945 */ /* 0x000fe80003800200 */
[----:B------:R-:W-:-:S04]  /*05d0*/  SHF.R.U32.HI R10, RZ, 0x1f, R17 ;  /* 0x0000001fff0a7819 */ /* 0x000fc80000011611 */
[----:B------:R-:W-:-:S03]  /*05e0*/  LEA.HI.SX32 R17, R17, R10, 0x1d ;  /* 0x0000000a11117211 */ /* 0x000fc600078feaff */
[----:B------:R-:W-:Y:S05]  /*05f0*/  @P1 BRA `(.L_x_8) ;  /* 0x0000000000a41947 */ /* 0x000fea0003800000 */
        /* <DEDUP_REMOVED lines=17> */
[----:B------:R-:W-:Y:S05]  /*0710*/  @!P1 BRA `(.L_x_11) ;  /* 0x0000000000289947 */ /* 0x000fea0003800000 */
.L_x_10:
[----:B------:R-:W-:Y:S05]  /*0720*/  BSYNC.RELIABLE B1 ;  /* 0x0000000000017941 */ /* 0x000fea0003800100 */
.L_x_9:
[----:B------:R-:W1:Y:S01]  /*0730*/  S2R R11, SR_CgaCtaId ;  /* 0x00000000000b7919 */ /* 0x000e620000008800 */
[----:B------:R-:W-:-:S04]  /*0740*/  MOV R10, 0x400 ;  /* 0x00000400000a7802 */ /* 0x000fc80000000f00 */
[----:B-1----:R-:W-:-:S05]  /*0750*/  LEA R10, R11, R10, 0x18 ;  /* 0x0000000a0b0a7211 */ /* 0x002fca00078ec0ff */
[----:B------:R-:W-:-:S04]  /*0760*/  IMAD R17, R17, 0x3c, R10 ;  /* 0x0000003c11117824 */ /* 0x000fc800078e020a */
[----:B------:R-:W-:-:S05]  /*0770*/  IMAD R17, R16, 0x3, R17 ;  /* 0x0000000310117824 */ /* 0x000fca00078e0211 */
[----:B------:R2:W-:Y:S04]  /*0780*/  STS.U8 [R17+0x2], RZ ;  /* 0x000002ff11007388 */ /* 0x0005e80000000000 */
[----:B------:R2:W-:Y:S04]  /*0790*/  STS.U8 [R17+0x1], RZ ;  /* 0x000001ff11007388 */ /* 0x0005e80000000000 */
[----:B------:R2:W-:Y:S01]  /*07a0*/  STS.U8 [R17], RZ ;  /* 0x000000ff11007388 */ /* 0x0005e20000000000 */
[----:B------:R-:W-:Y:S05]  /*07b0*/  BRA `(.L_x_8) ;  /* 0x0000000000347947 */ /* 0x000fea0003800000 */
.L_x_11:
        /* <DEDUP_REMOVED lines=12> */
[----:B----4-:R1:W-:Y:S02]  /*0880*/  STS.U8 [R16+0x2], R21 ;  /* 0x0000021510007388 */ /* 0x0103e40000000000 */
.L_x_8:
[----:B------:R-:W-:Y:S05]  /*0890*/  BSYNC.RECONVERGENT B0 ;  /* 0x0000000000007941 */ /* 0x000fea0003800200 */
.L_x_7:
[----:B------:R-:W-:Y:S05]  /*08a0*/  WARPSYNC.ALL ;  /* 0x0000000000007948 */ /* 0x000fea0003800000 */
[C---:B------:R-:W-:Y:S02]  /*08b0*/  IMAD R9, R6.reuse, 0x2, R9 ;  /* 0x0000000206097824 */ /* 0x040fe400078e0209 */
[----:B------:R-:W-:Y:S01]  /*08c0*/  IMAD R13, R6, 0x2, R13 ;  /* 0x00000002060d7824 */ /* 0x000fe200078e020d */
[----:B------:R-:W-:Y:S06]  /*08d0*/  @P0 BRA `(.L_x_12) ;  /* 0xfffffff800640947 */ /* 0x000fec000383ffff */
.L_x_2:
[----:B------:R-:W-:-:S04]  /*08e0*/  LOP3.LUT R15, R15, 0x1, RZ, 0xc0, !PT ;  /* 0x000000010f0f7812 */ /* 0x000fc800078ec0ff */
[----:B------:R-:W-:-:S13]  /*08f0*/  ISETP.NE.U32.AND P0, PT, R15, 0x1, PT ;  /* 0x000000010f00780c */ /* 0x000fda0003f05070 */
[----:B------:R-:W-:Y:S05]  /*0900*/  @P0 BRA `(.L_x_1) ;  /* 0x0000000000cc0947 */ /* 0x000fea0003800000 */
[----:B0-----:R-:W-:Y:S01]  /*0910*/  IMAD R3, R8, R12, R7 ;  /* 0x0000000c08037224 */ /* 0x001fe200078e0207 */
[----:B------:R-:W-:Y:S03]  /*0920*/  BSSY.RECONVERGENT B0, `(.L_x_1) ;  /* 0x0000031000007945 */ /* 0x000fe60003800200 */
[----:B------:R-:W-:-:S04]  /*0930*/  IMAD R2, R3, UR5, R4 ;  /* 0x0000000503027c24 */ /* 0x000fc8000f8e0204 */
[C---:B------:R-:W-:Y:S01]  /*0940*/  IMAD.HI R3, R2.reuse, 0x66666667, RZ ;  /* 0x6666666702037827 */ /* 0x040fe200078e02ff */
[----:B------:R-:W-:-:S04]  /*0950*/  ISETP.GT.AND P0, PT, R2, 0x18f, PT ;  /* 0x0000018f0200780c */ /* 0x000fc80003f04270 */
[----:B------:R-:W-:-:S04]  /*0960*/  SHF.R.U32.HI R6, RZ, 0x1f, R3 ;  /* 0x0000001fff067819 */ /* 0x000fc80000011603 */
[----:B------:R-:W-:-:S05]  /*0970*/  LEA.HI.SX32 R3, R3, R6, 0x1d ;  /* 0x0000000603037211 */ /* 0x000fca00078feaff */
        /* <DEDUP_REMOVED lines=8> */
[----:B------:R-:W0:Y:S02]  /*0a00*/  LDC.64 R8, c[0x0][0x390] ;  /* 0x0000e400ff087b82 */ /* 0x000e240000000a00 */
[----:B0-----:R-:W3:Y:S01]  /*0a10*/  LDG.E R13, desc[UR8][R8.64] ;  /* 0x00000008080d7981 */ /* 0x001ee2000c1e1900 */
[----:B------:R-:W-:-:S05]  /*0a20*/  VIADD R6, R11, 0xfffffffe ;  /* 0xfffffffe0b067836 */ /* 0x000fca0000000000 */
[----:B---3--:R-:W-:-:S13]  /*0a30*/  ISETP.GE.AND P0, PT, R6, R13, PT ;  /* 0x0000000d0600720c */ /* 0x008fda0003f06270 */
[----:B------:R-:W-:Y:S05]  /*0a40*/  @P0 BRA `(.L_x_15) ;  /* 0x0000000000180947 */ /* 0x000fea0003800000 */
[----:B------:R-:W0:Y:S02]  /*0a50*/  LDC.64 R8, c[0x0][0x398] ;  /* 0x0000e600ff087b82 */ /* 0x000e240000000a00 */
[----:B0-----:R-:W3:Y:S01]  /*0a60*/  LDG.E R8, desc[UR8][R8.64] ;  /* 0x0000000808087981 */ /* 0x001ee2000c1e1900 */
[----:B------:R-:W-:-:S05]  /*0a70*/  VIADD R11, R14, 0xfffffffe ;  /* 0xfffffffe0e0b7836 */ /* 0x000fca0000000000 */
[----:B---3--:R-:W-:-:S13]  /*0a80*/  ISETP.GE.AND P0, PT, R11, R8, PT ;  /* 0x000000080b00720c */ /* 0x008fda0003f06270 */
[----:B------:R-:W-:Y:S05]  /*0a90*/  @!P0 BREAK.RELIABLE B1 ;  /* 0x0000000000018942 */ /* 0x000fea0003800100 */
[----:B------:R-:W-:Y:S05]  /*0aa0*/  @!P0 BRA `(.L_x_16) ;  /* 0x0000000000288947 */ /* 0x000fea0003800000 */
.L_x_15:
[----:B------:R-:W-:Y:S05]  /*0ab0*/  BSYNC.RELIABLE B1 ;  /* 0x0000000000017941 */ /* 0x000fea0003800100 */
.L_x_14:
[----:B------:R-:W0:Y:S01]  /*0ac0*/  S2R R9, SR_CgaCtaId ;  /* 0x0000000000097919 */ /* 0x000e220000008800 */
[----:B------:R-:W-:-:S04]  /*0ad0*/  MOV R6, 0x400 ;  /* 0x0000040000067802 */ /* 0x000fc80000000f00 */
[----:B0-----:R-:W-:-:S05]  /*0ae0*/  LEA R6, R9, R6, 0x18 ;  /* 0x0000000609067211 */ /* 0x001fca00078ec0ff */
[----:B------:R-:W-:-:S04]  /*0af0*/  IMAD R3, R3, 0x3c, R6 ;  /* 0x0000003c03037824 */ /* 0x000fc800078e0206 */
[----:B------:R-:W-:-:S05]  /*0b00*/  IMAD R3, R2, 0x3, R3 ;  /* 0x0000000302037824 */ /* 0x000fca00078e0203 */
[----:B------:R3:W-:Y:S04]  /*0b10*/  STS.U8 [R3+0x2], RZ ;  /* 0x000002ff03007388 */ /* 0x0007e80000000000 */
[----:B------:R3:W-:Y:S04]  /*0b20*/  STS.U8 [R3+0x1], RZ ;  /* 0x000001ff03007388 */ /* 0x0007e80000000000 */
[----:B------:R3:W-:Y:S01]  /*0b30*/  STS.U8 [R3], RZ ;  /* 0x000000ff03007388 */ /* 0x0007e20000000000 */
[----:B------:R-:W-:Y:S05]  /*0b40*/  BRA `(.L_x_13) ;  /* 0x0000000000387947 */ /* 0x000fea0003800000 */
.L_x_16:
[----:B------:R-:W0:Y:S01]  /*0b50*/  LDC.64 R8, c[0x0][0x380] ;  /* 0x0000e000ff087b82 */ /* 0x000e220000000a00 */
[----:B------:R-:W-:-:S04]  /*0b60*/  IMAD R11, R13, R11, R6 ;  /* 0x0000000b0d0b7224 */ /* 0x000fc800078e0206 */
[----:B0-----:R-:W-:-:S05]  /*0b70*/  IMAD.WIDE.U32 R8, R11, 0x3, R8 ;  /* 0x000000030b087825 */ /* 0x001fca00078e0008 */
[----:B------:R-:W3:Y:S04]  /*0b80*/  LDG.E.U8 R6, desc[UR8][R8.64] ;  /* 0x0000000808067981 */ /* 0x000ee8000c1e1100 */
[----:B------:R-:W4:Y:S04]  /*0b90*/  LDG.E.U8 R10, desc[UR8][R8.64+0x1] ;  /* 0x00000108080a7981 */ /* 0x000f28000c1e1100 */
[----:B------:R-:W5:Y:S01]  /*0ba0*/  LDG.E.U8 R11, desc[UR8][R8.64+0x2] ;  /* 0x00000208080b7981 */ /* 0x000f62000c1e1100 */
[----:B------:R-:W-:Y:S01]  /*0bb0*/  MOV R12, 0x400 ;  /* 0x00000400000c7802 */ /* 0x000fe20000000f00 */
[----:B------:R-:W0:Y:S03]  /*0bc0*/  S2R R13, SR_CgaCtaId ;  /* 0x00000000000d7919 */ /* 0x000e260000008800 */
[----:B0-----:R-:W-:-:S05]  /*0bd0*/  LEA R12, R13, R12, 0x18 ;  /* 0x0000000c0d0c7211 */ /* 0x001fca00078ec0ff */
[----:B------:R-:W-:-:S04]  /*0be0*/  IMAD R3, R3, 0x3c, R12 ;  /* 0x0000003c03037824 */ /* 0x000fc800078e020c */
[----:B------:R-:W-:-:S05]  /*0bf0*/  IMAD R3, R2, 0x3, R3 ;  /* 0x0000000302037824 */ /* 0x000fca00078e0203 */
[----:B---3--:R0:W-:Y:S04]  /*0c00*/  STS.U8 [R3], R6 ;  /* 0x0000000603007388 */ /* 0x0081e80000000000 */
[----:B----4-:R0:W-:Y:S04]  /*0c10*/  STS.U8 [R3+0x1], R10 ;  /* 0x0000010a03007388 */ /* 0x0101e80000000000 */
[----:B-----5:R0:W-:Y:S02]  /*0c20*/  STS.U8 [R3+0x2], R11 ;  /* 0x0000020b03007388 */ /* 0x0201e40000000000 */
.L_x_13:
[----:B------:R-:W-:Y:S05]  /*0c30*/  BSYNC.RECONVERGENT B0 ;  /* 0x0000000000007941 */ /* 0x000fea0003800200 */
.L_x_1:
[----:B0-----:R-:W0:Y:S08]  /*0c40*/  LDC.64 R10, c[0x0][0x398] ;  /* 0x0000e600ff0a7b82 */ /* 0x001e300000000a00 */
[----:B------:R-:W-:Y:S08]  /*0c50*/  BAR.SYNC.DEFER_BLOCKING 0x0 ;  /* 0x0000000000007b1d */ /* 0x000ff00000010000 */
[----:B---3--:R-:W3:Y:S01]  /*0c60*/  LDC.64 R2, c[0x0][0x390] ;  /* 0x0000e400ff027b82 */ /* 0x008ee20000000a00 */
[----:B0-----:R-:W4:Y:S04]  /*0c70*/  LDG.E R11, desc[UR8][R10.64] ;  /* 0x000000080a0b7981 */ /* 0x001f28000c1e1900 */
[----:B---3--:R-:W4:Y:S01]  /*0c80*/  LDG.E R8, desc[UR8][R2.64] ;  /* 0x0000000802087981 */ /* 0x008f22000c1e1900 */
[----:B------:R-:W-:-:S02]  /*0c90*/  IMAD R6, R0, R5, RZ ;  /* 0x0000000500067224 */ /* 0x000fc400078e02ff */
[----:B----4-:R-:W-:-:S05]  /*0ca0*/  IMAD R9, R8, R11, RZ ;  /* 0x0000000b08097224 */ /* 0x010fca00078e02ff */
[----:B------:R-:W-:-:S13]  /*0cb0*/  ISETP.GE.AND P0, PT, R6, R9, PT ;  /* 0x000000090600720c */ /* 0x000fda0003f06270 */
[----:B------:R-:W-:Y:S05]  /*0cc0*/  @P0 EXIT ;  /* 0x000000000000094d */ /* 0x000fea0003800000 */
[----:B------:R-:W0:Y:S01]  /*0cd0*/  S2R R9, SR_CgaCtaId ;  /* 0x0000000000097919 */ /* 0x000e220000008800 */
[----:B------:R-:W-:-:S04]  /*0ce0*/  MOV R6, 0x400 ;  /* 0x0000040000067802 */ /* 0x000fc80000000f00 */
[----:B0-----:R-:W-:-:S05]  /*0cf0*/  LEA R6, R9, R6, 0x18 ;  /* 0x0000000609067211 */ /* 0x001fca00078ec0ff */
[----:B------:R-:W-:-:S04]  /*0d00*/  IMAD R7, R7, 0x3c, R6 ;  /* 0x0000003c07077824 */ /* 0x000fc800078e0206 */
[----:B------:R-:W-:-:S05]  /*0d10*/  IMAD R4, R4, 0x3, R7 ;  /* 0x0000000304047824 */ /* 0x000fca00078e0207 */
[----:B-1----:R-:W-:Y:S04]  /*0d20*/  LDS.U8 R21, [R4] ;  /* 0x0000000004157984 */ /* 0x002fe80000000000 */
[----:B------:R-:W-:Y:S04]  /*0d30*/  LDS.U8 R22, [R4+0x3] ;  /* 0x0000030004167984 */ /* 0x000fe80000000000 */
[----:B------:R-:W0:Y:S04]  /*0d40*/  LDS.U8 R23, [R4+0x6] ;  /* 0x0000060004177984 */ /* 0x000e280000000000 */
[----:B------:R-:W-:Y:S04]  /*0d50*/  LDS.U8 R24, [R4+0x9] ;  /* 0x0000090004187984 */ /* 0x000fe80000000000 */
[----:B------:R-:W1:Y:S04]  /*0d60*/  LDS.U8 R25, [R4+0xc] ;  /* 0x00000c0004197984 */ /* 0x000e680000000000 */
[----:B------:R-:W-:Y:S04]  /*0d70*/  LDS.U8 R19, [R4+0x3c] ;  /* 0x00003c0004137984 */ /* 0x000fe80000000000 */
[----:B------:R-:W3:Y:S04]  /*0d80*/  LDS.U8 R20, [R4+0x3f] ;  /* 0x00003f0004147984 */ /* 0x000ee80000000000 */
[----:B------:R-:W-:Y:S04]  /*0d90*/  LDS.U8 R6, [R4+0x42] ;  /* 0x0000420004067984 */ /* 0x000fe80000000000 */
[----:B------:R-:W4:Y:S04]  /*0da0*/  LDS.U8 R7, [R4+0x45] ;  /* 0x0000450004077984 */ /* 0x000f280000000000 */
[----:B------:R-:W-:Y:S04]  /*0db0*/  LDS.U8 R18, [R4+0x48] ;  /* 0x0000480004127984 */ /* 0x000fe80000000000 */
[----:B--2---:R-:W2:Y:S04]  /*0dc0*/  LDS.U8 R17, [R4+0x78] ;  /* 0x0000780004117984 */ /* 0x004ea80000000000 */
[----:B------:R-:W-:Y:S04]  /*0dd0*/  LDS.U8 R16, [R4+0x7b] ;  /* 0x00007b0004107984 */ /* 0x000fe80000000000 */
[----:B------:R-:W5:Y:S01]  /*0de0*/  LDS.U8 R15, [R4+0x7e] ;  /* 0x00007e00040f7984 */ /* 0x000f620000000000 */
[----:B0-----:R-:W-:-:S03]  /*0df0*/  IADD3 R23, PT, PT, R23, R21, R22 ;  /* 0x0000001517177210 */ /* 0x001fc60007ffe016 */
[----:B------:R-:W-:Y:S04]  /*0e00*/  LDS.U8 R14, [R4+0x81] ;  /* 0x00008100040e7984 */ /* 0x000fe80000000000 */
[----:B------:R-:W0:Y:S01]  /*0e10*/  LDS.U8 R13, [R4+0x84] ;  /* 0x00008400040d7984 */ /* 0x000e220000000000 */
[----:B-1----:R-:W-:-:S03]  /*0e20*/  IADD3 R25, PT, PT, R25, R23, R24 ;  /* 0x0000001719197210 */ /* 0x002fc60007ffe018 */
[----:B------:R-:W-:Y:S04]  /*0e30*/  LDS.U8 R12, [R4+0xb4] ;  /* 0x0000b400040c7984 */ /* 0x000fe80000000000 */
[----:B------:R-:W1:Y:S01]  /*0e40*/  LDS.U8 R11, [R4+0xb7] ;  /* 0x0000b700040b7984 */ /* 0x000e620000000000 */
[----:B---3--:R-:W-:-:S03]  /*0e50*/  IADD3 R25, PT, PT, R20, R25, R19 ;  /* 0x0000001914197210 */ /* 0x008fc60007ffe013 */
[----:B------:R-:W-:Y:S04]  /*0e60*/  LDS.U8 R10, [R4+0xba] ;  /* 0x0000ba00040a7984 */ /* 0x000fe80000000000 */
[----:B------:R-:W3:Y:S01]  /*0e70*/  LDS.U8 R9, [R4+0xbd] ;  /* 0x0000bd0004097984 */ /* 0x000ee20000000000 */
[----:B----4-:R-:W-:-:S03]  /*0e80*/  IADD3 R6, PT, PT, R7, R25, R6 ;  /* 0x0000001907067210 */ /* 0x010fc60007ffe006 */
[----:B------:R-:W-:Y:S04]  /*0e90*/  LDS.U8 R22, [R4+0xc0] ;  /* 0x0000c00004167984 */ /* 0x000fe80000000000 */
[----:B------:R-:W4:Y:S01]  /*0ea0*/  LDS.U8 R21, [R4+0xf0] ;  /* 0x0000f00004157984 */ /* 0x000f220000000000 */
[----:B--2---:R-:W-:-:S03]  /*0eb0*/  IADD3 R6, PT, PT, R17, R6, R18 ;  /* 0x0000000611067210 */ /* 0x004fc60007ffe012 */
[----:B------:R-:W-:Y:S04]  /*0ec0*/  LDS.U8 R24, [R4+0xf3] ;  /* 0x0000f30004187984 */ /* 0x000fe80000000000 */
[----:B------:R-:W2:Y:S01]  /*0ed0*/  LDS.U8 R23, [R4+0xf6] ;  /* 0x0000f60004177984 */ /* 0x000ea20000000000 */
[----:B-----5:R-:W-:-:S03]  /*0ee0*/  IADD3 R6, PT, PT, R15, R6, R16 ;  /* 0x000000060f067210 */ /* 0x020fc60007ffe010 */
[----:B------:R-:W-:Y:S04]  /*0ef0*/  LDS.U8 R20, [R4+0xf9] ;  /* 0x0000f90004147984 */ /* 0x000fe80000000000 */
[----:B------:R-:W5:Y:S01]  /*0f00*/  LDS.U8 R19, [R4+0xfc] ;  /* 0x0000fc0004137984 */ /* 0x000f620000000000 */
[----:B0-----:R-:W-:-:S03]  /*0f10*/  IADD3 R6, PT, PT, R13, R6, R14 ;  /* 0x000000060d067210 */ /* 0x001fc60007ffe00e */
[----:B------:R-:W-:Y:S01]  /*0f20*/  LDS.U8 R25, [R4+0xd] ;  /* 0x00000d0004197984 */ /* 0x000fe20000000000 */
[----:B-1----:R-:W-:Y:S01]  /*0f30*/  IADD3 R6, PT, PT, R11, R6, R12 ;  /* 0x000000060b067210 */ /* 0x002fe20007ffe00c */
[----:B------:R-:W-:Y:S02]  /*0f40*/  IMAD R11, R0, R8, R5 ;  /* 0x00000008000b7224 */ /* 0x000fe400078e0205 */
[----:B------:R-:W-:Y:S04]  /*0f50*/  LDS.U8 R17, [R4+0x43] ;  /* 0x0000430004117984 */ /* 0x000fe80000000000 */
[----:B------:R-:W-:Y:S01]  /*0f60*/  LDS.U8 R18, [R4+0x46] ;  /* 0x0000460004127984 */ /* 0x000fe20000000000 */
[----:B---3--:R-:W-:-:S03]  /*0f70*/  IADD3 R6, PT, PT, R9, R6, R10 ;  /* 0x0000000609067210 */ /* 0x008fc60007ffe00a */
[----:B------:R-:W-:Y:S04]  /*0f80*/  LDS.U8 R12, [R4+0x7f] ;  /* 0x00007f00040c7984 */ /* 0x000fe80000000000 */
[----:B------:R-:W-:Y:S01]  /*0f90*/  LDS.U8 R13, [R4+0x82] ;  /* 0x00008200040d7984 */ /* 0x000fe20000000000 */
[----:B----4-:R-:W-:-:S03]  /*0fa0*/  IADD3 R6, PT, PT, R21, R6, R22 ;  /* 0x0000000615067210 */ /* 0x010fc60007ffe016 */
[----:B------:R-:W-:Y:S04]  /*0fb0*/  LDS.U8 R21, [R4+0x3d] ;  /* 0x00003d0004157984 */ /* 0x000fe80000000000 */
[----:B------:R-:W-:Y:S01]  /*0fc0*/  LDS.U8 R22, [R4+0x40] ;  /* 0x0000400004167984 */ /* 0x000fe20000000000 */
[----:B--2---:R-:W-:-:S03]  /*0fd0*/  IADD3 R6, PT, PT, R23, R6, R24 ;  /* 0x0000000617067210 */ /* 0x004fc60007ffe018 */
[----:B------:R-:W-:Y:S04]  /*0fe0*/  LDS.U8 R23, [R4+0x7] ;  /* 0x0000070004177984 */ /* 0x000fe80000000000 */
[----:B------:R-:W-:Y:S01]  /*0ff0*/  LDS.U8 R24, [R4+0xa] ;  /* 0x00000a0004187984 */ /* 0x000fe20000000000 */
[----:B-----5:R-:W-:-:S03]  /*1000*/  IADD3 R19, PT, PT, R19, R6, R20 ;  /* 0x0000000613137210 */ /* 0x020fc60007ffe014 */
[----:B------:R-:W-:Y:S01]  /*1010*/  LDS.U8 R20, [R4+0x4] ;  /* 0x0000040004147984 */ /* 0x000fe20000000000 */
[----:B------:R-:W-:-:S03]  /*1020*/  LOP3.LUT R6, R19, 0xffff, RZ, 0xc0, !PT ;  /* 0x0000ffff13067812 */ /* 0x000fc600078ec0ff */
[----:B------:R-:W-:Y:S02]  /*1030*/  LDS.U8 R14, [R4+0x85] ;  /* 0x00008500040e7984 */ /* 0x000fe40000000000 */
[----:B------:R-:W-:Y:S02]  /*1040*/  IMAD R6, R6, 0x47af, RZ ;  /* 0x000047af06067824 */ /* 0x000fe400078e02ff */
[----:B------:R-:W-:Y:S03]  /*1050*/  LDS.U8 R15, [R4+0xb5] ;  /* 0x0000b500040f7984 */ /* 0x000fe60000000000 */
[----:B------:R-:W-:Y:S01]  /*1060*/  SHF.R.U32.HI R9, RZ, 0x10, R6 ;  /* 0x00000010ff097819 */ /* 0x000fe20000011606 */
[----:B------:R-:W-:Y:S01]  /*1070*/  LDS.U8 R16, [R4+0xb8] ;  /* 0x0000b80004107984 */ /* 0x000fe20000000000 */
[----:B------:R-:W0:Y:S03]  /*1080*/  LDC.64 R6, c[0x0][0x388] ;  /* 0x0000e200ff067b82 */ /* 0x000e260000000a00 */
[----:B------:R-:W-:-:S05]  /*1090*/  IMAD.MOV R10, RZ, RZ, -R9 ;  /* 0x000000ffff0a7224 */ /* 0x000fca00078e0a09 */
[----:B------:R-:W-:-:S05]  /*10a0*/  PRMT R10, R10, 0x7710, RZ ;  /* 0x000077100a0a7816 */ /* 0x000fca00000000ff */
[----:B------:R-:W-:-:S05]  /*10b0*/  IMAD.IADD R19, R19, 0x1, R10 ;  /* 0x0000000113137824 */ /* 0x000fca00078e020a */
[----:B------:R-:W-:Y:S02]  /*10c0*/  LOP3.LUT R10, R19, 0xffff, RZ, 0xc0, !PT ;  /* 0x0000ffff130a7812 */ /* 0x000fe400078ec0ff */
[----:B------:R-:W1:Y:S02]  /*10d0*/  LDS.U8 R19, [R4+0x1] ;  /* 0x0000010004137984 */ /* 0x000e640000000000 */
[----:B------:R-:W-:Y:S01]  /*10e0*/  LEA.HI R9, R10, R9, RZ, 0x1f ;  /* 0x000000090a097211 */ /* 0x000fe200078ff8ff */
[----:B0-----:R-:W-:-:S03]  /*10f0*/  IMAD.WIDE R10, R11, 0x3, R6 ;  /* 0x000000030b0a7825 */ /* 0x001fc600078e0206 */
[----:B------:R-:W-:-:S04]  /*1100*/  LOP3.LUT R9, R9, 0xffff, RZ, 0xc0, !PT ;  /* 0x0000ffff09097812 */ /* 0x000fc800078ec0ff */
[----:B------:R-:W-:-:S05]  /*1110*/  SHF.R.U32.HI R9, RZ, 0x4, R9 ;  /* 0x00000004ff097819 */ /* 0x000fca0000011609 */
[----:B------:R-:W-:Y:S04]  /*1120*/  STG.E.U8 desc[UR8][R10.64], R9 ;  /* 0x000000090a007986 */ /* 0x000fe8000c101108 */
[----:B------:R-:W2:Y:S04]  /*1130*/  LDG.E R8, desc[UR8][R2.64] ;  /* 0x0000000802087981 */ /* 0x000ea8000c1e1900 */
[----:B------:R-:W-:Y:S04]  /*1140*/  LDS.U8 R9, [R4+0x49] ;  /* 0x0000490004097984 */ /* 0x000fe80000000000 */
[----:B------:R-:W0:Y:S04]  /*1150*/  LDS.U8 R10, [R4+0x79] ;  /* 0x00007900040a7984 */ /* 0x000e280000000000 */
[----:B------:R-:W3:Y:S01]  /*1160*/  LDS.U8 R11, [R4+0x7c] ;  /* 0x00007c00040b7984 */ /* 0x000ee20000000000 */
[----:B-1----:R-:W-:-:S03]  /*1170*/  IADD3 R23, PT, PT, R23, R19, R20 ;  /* 0x0000001317177210 */ /* 0x002fc60007ffe014 */
[----:B------:R-:W-:Y:S01]  /*1180*/  LDS.U8 R19, [R4+0xbb] ;  /* 0x0000bb0004137984 */ /* 0x000fe20000000000 */
[----:B------:R-:W-:-:S03]  /*1190*/  IADD3 R25, PT, PT, R25, R23, R24 ;  /* 0x0000001719197210 */ /* 0x000fc60007ffe018 */
[----:B------:R-:W1:Y:S01]  /*11a0*/  LDS.U8 R20, [R4+0xbe] ;  /* 0x0000be0004147984 */ /* 0x000e620000000000 */
[----:B------:R-:W-:-:S03]  /*11b0*/  IADD3 R25, PT, PT, R22, R25, R21 ;  /* 0x0000001916197210 */ /* 0x000fc60007ffe015 */
[----:B------:R-:W-:Y:S01]  /*11c0*/  LDS.U8 R24, [R4+0xc1] ;  /* 0x0000c10004187984 */ /* 0x000fe20000000000 */
[----:B------:R-:W-:-:S03]  /*11d0*/  IADD3 R25, PT, PT, R18, R25, R17 ;  /* 0x0000001912197210 */ /* 0x000fc60007ffe011 */
[----:B------:R-:W4:Y:S04]  /*11e0*/  LDS.U8 R23, [R4+0xf1] ;  /* 0x0000f10004177984 */ /* 0x000f280000000000 */
[----:B------:R-:W-:Y:S04]  /*11f0*/  LDS.U8 R22, [R4+0xf4] ;  /* 0x0000f40004167984 */ /* 0x000fe80000000000 */
[----:B------:R-:W5:Y:S04]  /*1200*/  LDS.U8 R21, [R4+0xf7] ;  /* 0x0000f70004157984 */ /* 0x000f680000000000 */
[----:B------:R-:W-:Y:S01]  /*1210*/  LDS.U8 R18, [R4+0xfa] ;  /* 0x0000fa0004127984 */ /* 0x000fe20000000000 */
[----:B0-----:R-:W-:-:S03]  /*1220*/  IADD3 R9, PT, PT, R10, R25, R9 ;  /* 0x000000190a097210 */ /* 0x001fc60007ffe009 */
[----:B------:R-:W0:Y:S01]  /*1230*/  LDS.U8 R17, [R4+0xfd] ;  /* 0x0000fd0004117984 */ /* 0x000e220000000000 */
[----:B---3--:R-:W-:-:S04]  /*1240*/  IADD3 R9, PT, PT, R12, R9, R11 ;  /* 0x000000090c097210 */ /* 0x008fc80007ffe00b */
[----:B------:R-:W-:Y:S02]  /*1250*/  IADD3 R9, PT, PT, R14, R9, R13 ;  /* 0x000000090e097210 */ /* 0x000fe40007ffe00d */
[----:B------:R-:W-:Y:S02]  /*1260*/  LDS.U8 R13, [R4+0x47] ;  /* 0x00004700040d7984 */ /* 0x000fe40000000000 */
[----:B------:R-:W-:Y:S02]  /*1270*/  IADD3 R9, PT, PT, R16, R9, R15 ;  /* 0x0000000910097210 */ /* 0x000fe40007ffe00f */
[----:B------:R-:W-:Y:S04]  /*1280*/  LDS.U8 R15, [R4+0x2] ;  /* 0x00000200040f7984 */ /* 0x000fe80000000000 */
[----:B------:R-:W-:Y:S01]  /*1290*/  LDS.U8 R16, [R4+0x5] ;  /* 0x0000050004107984 */ /* 0x000fe20000000000 */
[----:B-1----:R-:W-:-:S03]  /*12a0*/  IADD3 R9, PT, PT, R20, R9, R19 ;  /* 0x0000000914097210 */ /* 0x002fc60007ffe013 */
[----:B------:R-:W-:Y:S04]  /*12b0*/  LDS.U8 R19, [R4+0xe] ;  /* 0x00000e0004137984 */ /* 0x000fe80000000000 */
[----:B------:R-:W-:Y:S01]  /*12c0*/  LDS.U8 R20, [R4+0x3e] ;  /* 0x00003e0004147984 */ /* 0x000fe20000000000 */
[----:B----4-:R-:W-:-:S03]  /*12d0*/  IADD3 R9, PT, PT, R23, R9, R24 ;  /* 0x0000000917097210 */ /* 0x010fc60007ffe018 */
[----:B------:R-:W-:Y:S01]  /*12e0*/  LDS.U8 R14, [R4+0x80] ;  /* 0x00008000040e7984 */ /* 0x000fe20000000000 */
[----:B-----5:R-:W-:-:S03]  /*12f0*/  IADD3 R9, PT, PT, R21, R9, R22 ;  /* 0x0000000915097210 */ /* 0x020fc60007ffe016 */
[----:B------:R-:W-:Y:S04]  /*1300*/  LDS.U8 R21, [R4+0x41] ;  /* 0x0000410004157984 */ /* 0x000fe80000000000 */
[----:B------:R-:W-:Y:S01]  /*1310*/  LDS.U8 R22, [R4+0xf5] ;  /* 0x0000f50004167984 */ /* 0x000fe20000000000 */
[----:B0-----:R-:W-:-:S03]  /*1320*/  IADD3 R9, PT, PT, R17, R9, R18 ;  /* 0x0000000911097210 */ /* 0x001fc60007ffe012 */
[----:B------:R-:W0:Y:S01]  /*1330*/  LDS.U8 R17, [R4+0x8] ;  /* 0x0000080004117984 */ /* 0x000e220000000000 */
[----:B------:R-:W-:-:S03]  /*1340*/  LOP3.LUT R10, R9, 0xffff, RZ, 0xc0, !PT ;  /* 0x0000ffff090a7812 */ /* 0x000fc600078ec0ff */
[----:B------:R-:W1:Y:S02]  /*1350*/  LDS.U8 R18, [R4+0xb] ;  /* 0x00000b0004127984 */ /* 0x000e640000000000 */
[----:B------:R-:W-:-:S05]  /*1360*/  IMAD R10, R10, 0x47af, RZ ;  /* 0x000047af0a0a7824 */ /* 0x000fca00078e02ff */
[----:B------:R-:W-:-:S05]  /*1370*/  SHF.R.U32.HI R10, RZ, 0x10, R10 ;  /* 0x00000010ff0a7819 */ /* 0x000fca000001160a */
[----:B------:R-:W-:-:S05]  /*1380*/  IMAD.MOV R12, RZ, RZ, -R10 ;  /* 0x000000ffff0c7224 */ /* 0x000fca00078e0a0a */
[----:B------:R-:W-:-:S05]  /*1390*/  PRMT R12, R12, 0x7710, RZ ;  /* 0x000077100c0c7816 */ /* 0x000fca00000000ff */
[----:B------:R-:W-:Y:S02]  /*13a0*/  IMAD.IADD R9, R9, 0x1, R12 ;  /* 0x0000000109097824 */ /* 0x000fe400078e020c */
[----:B------:R-:W-:Y:S03]  /*13b0*/  LDS.U8 R12, [R4+0x83] ;  /* 0x00008300040c7984 */ /* 0x000fe60000000000 */
[----:B------:R-:W-:-:S04]  /*13c0*/  LOP3.LUT R9, R9, 0xffff, RZ, 0xc0, !PT ;  /* 0x0000ffff09097812 */ /* 0x000fc800078ec0ff */
[----:B------:R-:W-:-:S04]  /*13d0*/  LEA.HI R10, R9, R10, RZ, 0x1f ;  /* 0x0000000a090a7211 */ /* 0x000fc800078ff8ff */
[----:B------:R-:W-:-:S04]  /*13e0*/  LOP3.LUT R10, R10, 0xffff, RZ, 0xc0, !PT ;  /* 0x0000ffff0a0a7812 */ /* 0x000fc800078ec0ff */
[----:B------:R-:W-:Y:S02]  /*13f0*/  SHF.R.U32.HI R11, RZ, 0x4, R10 ;  /* 0x00000004ff0b7819 */ /* 0x000fe4000001160a */
[----:B------:R-:W3:Y:S01]  /*1400*/  LDS.U8 R10, [R4+0x44] ;  /* 0x00004400040a7984 */ /* 0x000ee20000000000 */
[----:B--2---:R-:W-:-:S04]  /*1410*/  IMAD R9, R0, R8, R5 ;  /* 0x0000000800097224 */ /* 0x004fc800078e0205 */
[----:B------:R-:W-:-:S05]  /*1420*/  IMAD.WIDE R8, R9, 0x3, R6 ;  /* 0x0000000309087825 */ /* 0x000fca00078e0206 */
[----:B------:R-:W-:Y:S04]  /*1430*/  STG.E.U8 desc[UR8][R8.64+0x1], R11 ;  /* 0x0000010b08007986 */ /* 0x000fe8000c101108 */
[----:B------:R2:W4:Y:S01]  /*1440*/  LDG.E R2, desc[UR8][R2.64] ;  /* 0x0000000802027981 */ /* 0x000522000c1e1900 */
[----:B0-----:R-:W-:-:S03]  /*1450*/  IADD3 R17, PT, PT, R17, R15, R16 ;  /* 0x0000000f11117210 */ /* 0x001fc60007ffe010 */
[----:B------:R-:W-:Y:S01]  /*1460*/  LDS.U8 R8, [R4+0x4a] ;  /* 0x00004a0004087984 */ /* 0x000fe20000000000 */
[----:B-1----:R-:W-:-:S03]  /*1470*/  IADD3 R19, PT, PT, R19, R17, R18 ;  /* 0x0000001113137210 */ /* 0x002fc60007ffe012 */
[----:B------:R-:W0:Y:S01]  /*1480*/  LDS.U8 R9, [R4+0x7a] ;  /* 0x00007a0004097984 */ /* 0x000e220000000000 */
[----:B------:R-:W-:-:S03]  /*1490*/  IADD3 R21, PT, PT, R21, R19, R20 ;  /* 0x0000001315157210 */ /* 0x000fc60007ffe014 */
[----:B--2---:R-:W1:Y:S01]  /*14a0*/  LDS.U8 R3, [R4+0x7d] ;  /* 0x00007d0004037984 */ /* 0x004e620000000000 */
[----:B---3--:R-:W-:-:S03]  /*14b0*/  IADD3 R10, PT, PT, R13, R21, R10 ;  /* 0x000000150d0a7210 */ /* 0x008fc60007ffe00a */
[----:B------:R-:W2:Y:S04]  /*14c0*/  LDS.U8 R11, [R4+0x86] ;  /* 0x00008600040b7984 */ /* 0x000ea80000000000 */
[----:B------:R-:W-:Y:S04]  /*14d0*/  LDS.U8 R16, [R4+0xb6] ;  /* 0x0000b60004107984 */ /* 0x000fe80000000000 */
[----:B------:R-:W3:Y:S04]  /*14e0*/  LDS.U8 R15, [R4+0xb9] ;  /* 0x0000b900040f7984 */ /* 0x000ee80000000000 */
[----:B------:R-:W-:Y:S04]  /*14f0*/  LDS.U8 R18, [R4+0xbc] ;  /* 0x0000bc0004127984 */ /* 0x000fe80000000000 */
[----:B------:R-:W5:Y:S04]  /*1500*/  LDS.U8 R17, [R4+0xbf] ;  /* 0x0000bf0004117984 */ /* 0x000f680000000000 */
[----:B------:R-:W-:Y:S04]  /*1510*/  LDS.U8 R20, [R4+0xc2] ;  /* 0x0000c20004147984 */ /* 0x000fe80000000000 */
[----:B------:R-:W5:Y:S04]  /*1520*/  LDS.U8 R19, [R4+0xf2] ;  /* 0x0000f20004137984 */ /* 0x000f680000000000 */
[----:B------:R-:W5:Y:S01]  /*1530*/  LDS.U8 R13, [R4+0xf8] ;  /* 0x0000f800040d7984 */ /* 0x000f620000000000 */
[----:B0-----:R-:W-:-:S03]  /*1540*/  IADD3 R8, PT, PT, R9, R10, R8 ;  /* 0x0000000a09087210 */ /* 0x001fc60007ffe008 */
[----:B------:R-:W-:Y:S01]  /*1550*/  LDS.U8 R9, [R4+0xfe] ;  /* 0x0000fe0004097984 */ /* 0x000fe20000000000 */
[----:B-1----:R-:W-:-:S03]  /*1560*/  IADD3 R3, PT, PT, R14, R8, R3 ;  /* 0x000000080e037210 */ /* 0x002fc60007ffe003 */
[----:B------:R-:W0:Y:S01]  /*1570*/  LDS.U8 R10, [R4+0xfb] ;  /* 0x0000fb00040a7984 */ /* 0x000e220000000000 */
[----:B--2---:R-:W-:-:S04]  /*1580*/  IADD3 R3, PT, PT, R11, R3, R12 ;  /* 0x000000030b037210 */ /* 0x004fc80007ffe00c */
[----:B---3--:R-:W-:-:S04]  /*1590*/  IADD3 R3, PT, PT, R15, R3, R16 ;  /* 0x000000030f037210 */ /* 0x008fc80007ffe010 */
[----:B-----5:R-:W-:-:S04]  /*15a0*/  IADD3 R3, PT, PT, R17, R3, R18 ;  /* 0x0000000311037210 */ /* 0x020fc80007ffe012 */
[----:B------:R-:W-:-:S04]  /*15b0*/  IADD3 R3, PT, PT, R19, R3, R20 ;  /* 0x0000000313037210 */ /* 0x000fc80007ffe014 */
[----:B------:R-:W-:-:S04]  /*15c0*/  IADD3 R3, PT, PT, R13, R3, R22 ;  /* 0x000000030d037210 */ /* 0x000fc80007ffe016 */
[----:B0-----:R-:W-:-:S04]  /*15d0*/  IADD3 R3, PT, PT, R9, R3, R10 ;  /* 0x0000000309037210 */ /* 0x001fc80007ffe00a */
[----:B------:R-:W-:-:S05]  /*15e0*/  LOP3.LUT R8, R3, 0xffff, RZ, 0xc0, !PT ;  /* 0x0000ffff03087812 */ /* 0x000fca00078ec0ff */
[----:B------:R-:W-:-:S05]  /*15f0*/  IMAD R8, R8, 0x47af, RZ ;  /* 0x000047af08087824 */ /* 0x000fca00078e02ff */
[----:B------:R-:W-:-:S05]  /*1600*/  SHF.R.U32.HI R8, RZ, 0x10, R8 ;  /* 0x00000010ff087819 */ /* 0x000fca0000011608 */
[----:B------:R-:W-:-:S05]  /*1610*/  IMAD.MOV R4, RZ, RZ, -R8 ;  /* 0x000000ffff047224 */ /* 0x000fca00078e0a08 */
[----:B------:R-:W-:-:S05]  /*1620*/  PRMT R4, R4, 0x7710, RZ ;  /* 0x0000771004047816 */ /* 0x000fca00000000ff */
[----:B------:R-:W-:-:S05]  /*1630*/  IMAD.IADD R3, R3, 0x1, R4 ;  /* 0x0000000103037824 */ /* 0x000fca00078e0204 */
[----:B------:R-:W-:-:S04]  /*1640*/  LOP3.LUT R3, R3, 0xffff, RZ, 0xc0, !PT ;  /* 0x0000ffff03037812 */ /* 0x000fc800078ec0ff */
[----:B------:R-:W-:-:S04]  /*1650*/  LEA.HI R8, R3, R8, RZ, 0x1f ;  /* 0x0000000803087211 */ /* 0x000fc800078ff8ff */
[----:B------:R-:W-:-:S04]  /*1660*/  LOP3.LUT R3, R8, 0xffff, RZ, 0xc0, !PT ;  /* 0x0000ffff08037812 */ /* 0x000fc800078ec0ff */
[----:B------:R-:W-:Y:S01]  /*1670*/  SHF.R.U32.HI R3, RZ, 0x4, R3 ;  /* 0x00000004ff037819 */ /* 0x000fe20000011603 */
[----:B----4-:R-:W-:-:S04]  /*1680*/  IMAD R5, R0, R2, R5 ;  /* 0x0000000200057224 */ /* 0x010fc800078e0205 */
[----:B------:R-:W-:-:S05]  /*1690*/  IMAD.WIDE R6, R5, 0x3, R6 ;  /* 0x0000000305067825 */ /* 0x000fca00078e0206 */
[----:B------:R-:W-:Y:S01]  /*16a0*/  STG.E.U8 desc[UR8][R6.64+0x2], R3 ;  /* 0x0000020306007986 */ /* 0x000fe2000c101108 */
[----:B------:R-:W-:Y:S05]  /*16b0*/  EXIT ;  /* 0x000000000000794d */ /* 0x000fea0003800000 */
        .weak           $__internal_0_$__cuda_sm3x_div_rn_noftz_f32_slowpath
        .type           $__internal_0_$__cuda_sm3x_div_rn_noftz_f32_slowpath,@function
        .size           $__internal_0_$__cuda_sm3x_div_rn_noftz_f32_slowpath,(.L_x_28 - $__internal_0_$__cuda_sm3x_div_rn_noftz_f32_slowpath)
$__internal_0_$__cuda_sm3x_div_rn_noftz_f32_slowpath:
[--C-:B------:R-:W-:Y:S01]  /*16c0*/  SHF.R.U32.HI R0, RZ, 0x17, R3.reuse ;  /* 0x00000017ff007819 */ /* 0x100fe20000011603 */
[----:B------:R-:W-:-:S03]  /*16d0*/  IMAD.MOV.U32 R10, RZ, RZ, R3 ;  /* 0x000000ffff0a7224 */ /* 0x000fc600078e0003 */
[----:B------:R-:W-:-:S05]  /*16e0*/  LOP3.LUT R4, R0, 0xff, RZ, 0xc0, !PT ;  /* 0x000000ff00047812 */ /* 0x000fca00078ec0ff */
[----:B------:R-:W-:-:S05]  /*16f0*/  VIADD R7, R4, 0xffffffff ;  /* 0xffffffff04077836 */ /* 0x000fca0000000000 */
[----:B------:R-:W-:-:S13]  /*1700*/  ISETP.GT.U32.AND P0, PT, R7, 0xfd, PT ;  /* 0x000000fd0700780c */ /* 0x000fda0003f04070 */
[----:B------:R-:W-:Y:S01]  /*1710*/  @!P0 IMAD.MOV.U32 R5, RZ, RZ, RZ ;  /* 0x000000ffff058224 */ /* 0x000fe200078e00ff */
[----:B------:R-:W-:Y:S06]  /*1720*/  @!P0 BRA `(.L_x_17) ;  /* 0x0000000000408947 */ /* 0x000fec0003800000 */
[----:B------:R-:W-:Y:S01]  /*1730*/  FSETP.GTU.FTZ.AND P0, PT, |R3|, +INF , PT ;  /* 0x7f8000000300780b */ /* 0x000fe20003f1c200 */
[----:B------:R-:W-:-:S12]  /*1740*/  IMAD.MOV.U32 R0, RZ, RZ, R3 ;  /* 0x000000ffff007224 */ /* 0x000fd800078e0003 */
[----:B------:R-:W-:Y:S05]  /*1750*/  @P0 BRA `(.L_x_18) ;  /* 0x0000000400280947 */ /* 0x000fea0003800000 */
[----:B------:R-:W-:-:S05]  /*1760*/  IMAD.MOV.U32 R3, RZ, RZ, 0x43c80000 ;  /* 0x43c80000ff037424 */ /* 0x000fca00078e00ff */
[----:B------:R-:W-:-:S13]  /*1770*/  LOP3.LUT P0, RZ, R10, 0x7fffffff, R3, 0xc8, !PT ;  /* 0x7fffffff0aff7812 */ /* 0x000fda000780c803 */
[----:B------:R-:W-:Y:S05]  /*1780*/  @!P0 BRA `(.L_x_19) ;  /* 0x0000000400148947 */ /* 0x000fea0003800000 */
[----:B------:R-:W-:Y:S02]  /*1790*/  FSETP.NEU.FTZ.AND P0, PT, |R0|, +INF , PT ;  /* 0x7f8000000000780b */ /* 0x000fe40003f1d200 */
[----:B------:R-:W-:-:S04]  /*17a0*/  LOP3.LUT P1, RZ, R3, 0x7fffffff, RZ, 0xc0, !PT ;  /* 0x7fffffff03ff7812 */ /* 0x000fc8000782c0ff */
[----:B------:R-:W-:-:S13]  /*17b0*/  PLOP3.LUT P0, PT, P0, P1, PT, 0x2f, 0xf2 ;  /* 0x0000000000f2781c */ /* 0x000fda0000702577 */
[----:B------:R-:W-:Y:S05]  /*17c0*/  @P0 BRA `(.L_x_20) ;  /* 0x0000000000fc0947 */ /* 0x000fea0003800000 */
[----:B------:R-:W-:-:S13]  /*17d0*/  LOP3.LUT P0, RZ, R10, 0x7fffffff, RZ, 0xc0, !PT ;  /* 0x7fffffff0aff7812 */ /* 0x000fda000780c0ff */
[----:B------:R-:W-:Y:S05]  /*17e0*/  @!P0 BRA `(.L_x_21) ;  /* 0x0000000000e88947 */ /* 0x000fea0003800000 */
[----:B------:R-:W-:Y:S01]  /*17f0*/  ISETP.GE.AND P0, PT, R7, RZ, PT ;  /* 0x000000ff0700720c */ /* 0x000fe20003f06270 */
[----:B------:R-:W-:-:S12]  /*1800*/  IMAD.MOV.U32 R5, RZ, RZ, RZ ;  /* 0x000000ffff057224 */ /* 0x000fd800078e00ff */
[----:B------:R-:W-:Y:S01]  /*1810*/  @!P0 FFMA R10, R0, 1.84467440737095516160e+19, RZ ;  /* 0x5f800000000a8823 */ /* 0x000fe200000000ff */
[----:B------:R-:W-:-:S07]  /*1820*/  @!P0 VIADD R5, R5, 0x40 ;  /* 0x0000004005058836 */ /* 0x000fce0000000000 */
.L_x_17:
[----:B------:R-:W-:Y:S01]  /*1830*/  LEA R3, R4, 0xc0800000, 0x17 ;  /* 0xc080000004037811 */ /* 0x000fe200078eb8ff */
[----:B------:R-:W-:Y:S01]  /*1840*/  UMOV UR4, 0x43c80000 ;  /* 0x43c8000000047882 */ /* 0x000fe20000000000 */
[----:B------:R-:W-:Y:S01]  /*1850*/  IADD3 R4, PT, PT, R5, 0x87, -R4 ;  /* 0x0000008705047810 */ /* 0x000fe20007ffe804 */
[----:B------:R-:W-:Y:S02]  /*1860*/  UIADD3 UR4, UPT, UPT, UR4, -0x4000000, URZ ;  /* 0xfc00000004047890 */ /* 0x000fe4000fffe0ff */
[----:B------:R-:W-:-:S04]  /*1870*/  IMAD.IADD R3, R10, 0x1, -R3 ;  /* 0x000000010a037824 */ /* 0x000fc800078e0a03 */
[----:B------:R-:W0:Y:S01]  /*1880*/  MUFU.RCP R0, R3 ;  /* 0x0000000300007308 */ /* 0x000e220000001000 */
[----:B------:R-:W-:-:S04]  /*1890*/  FADD.FTZ R7, -R3, -RZ ;  /* 0x800000ff03077221 */ /* 0x000fc80000010100 */
[----:B0-----:R-:W-:-:S04]  /*18a0*/  FFMA R9, R0, R7, 1 ;  /* 0x3f80000000097423 */ /* 0x001fc80000000007 */
[----:B------:R-:W-:-:S04]  /*18b0*/  FFMA R0, R0, R9, R0 ;  /* 0x0000000900007223 */ /* 0x000fc80000000000 */
[----:B------:R-:W-:-:S04]  /*18c0*/  FFMA R9, R0, UR4, RZ ;  /* 0x0000000400097c23 */ /* 0x000fc800080000ff */
[----:B------:R-:W-:-:S04]  /*18d0*/  FFMA R10, R7, R9, UR4 ;  /* 0x00000004070a7e23 */ /* 0x000fc80008000009 */
[----:B------:R-:W-:-:S04]  /*18e0*/  FFMA R9, R0, R10, R9 ;  /* 0x0000000a00097223 */ /* 0x000fc80000000009 */
[----:B------:R-:W-:-:S04]  /*18f0*/  FFMA R10, R7, R9, UR4 ;  /* 0x00000004070a7e23 */ /* 0x000fc80008000009 */
[----:B------:R-:W-:-:S05]  /*1900*/  FFMA R7, R0, R10, R9 ;  /* 0x0000000a00077223 */ /* 0x000fca0000000009 */
[----:B------:R-:W-:-:S04]  /*1910*/  SHF.R.U32.HI R3, RZ, 0x17, R7 ;  /* 0x00000017ff037819 */ /* 0x000fc80000011607 */
[----:B------:R-:W-:-:S05]  /*1920*/  LOP3.LUT R3, R3, 0xff, RZ, 0xc0, !PT ;  /* 0x000000ff03037812 */ /* 0x000fca00078ec0ff */
[----:B------:R-:W-:-:S04]  /*1930*/  IMAD.IADD R11, R3, 0x1, R4 ;  /* 0x00000001030b7824 */ /* 0x000fc800078e0204 */
[----:B------:R-:W-:-:S05]  /*1940*/  VIADD R3, R11, 0xffffffff ;  /* 0xffffffff0b037836 */ /* 0x000fca0000000000 */
[----:B------:R-:W-:-:S13]  /*1950*/  ISETP.GE.U32.AND P0, PT, R3, 0xfe, PT ;  /* 0x000000fe0300780c */ /* 0x000fda0003f06070 */
[----:B------:R-:W-:Y:S05]  /*1960*/  @!P0 BRA `(.L_x_22) ;  /* 0x0000000000808947 */ /* 0x000fea0003800000 */
[----:B------:R-:W-:-:S13]  /*1970*/  ISETP.GT.AND P0, PT, R11, 0xfe, PT ;  /* 0x000000fe0b00780c */ /* 0x000fda0003f04270 */
[----:B------:R-:W-:Y:S05]  /*1980*/  @P0 BRA `(.L_x_23) ;  /* 0x00000000006c0947 */ /* 0x000fea0003800000 */
[----:B------:R-:W-:-:S13]  /*1990*/  ISETP.GE.AND P0, PT, R11, 0x1, PT ;  /* 0x000000010b00780c */ /* 0x000fda0003f06270 */
[----:B------:R-:W-:Y:S05]  /*19a0*/  @P0 BRA `(.L_x_24) ;  /* 0x0000000000980947 */ /* 0x000fea0003800000 */
[----:B------:R-:W-:Y:S02]  /*19b0*/  ISETP.GE.AND P0, PT, R11, -0x18, PT ;  /* 0xffffffe80b00780c */ /* 0x000fe40003f06270 */
[----:B------:R-:W-:-:S11]  /*19c0*/  LOP3.LUT R7, R7, 0x80000000, RZ, 0xc0, !PT ;  /* 0x8000000007077812 */ /* 0x000fd600078ec0ff */
[----:B------:R-:W-:Y:S05]  /*19d0*/  @!P0 BRA `(.L_x_24) ;  /* 0x00000000008c8947 */ /* 0x000fea0003800000 */
[CCC-:B------:R-:W-:Y:S01]  /*19e0*/  FFMA.RZ R3, R0.reuse, R10.reuse, R9.reuse ;  /* 0x0000000a00037223 */ /* 0x1c0fe2000000c009 */
[C---:B------:R-:W-:Y:S01]  /*19f0*/  VIADD R5, R11.reuse, 0x20 ;  /* 0x000000200b057836 */ /* 0x040fe20000000000 */
[C---:B------:R-:W-:Y:S02]  /*1a00*/  ISETP.NE.AND P2, PT, R11.reuse, RZ, PT ;  /* 0x000000ff0b00720c */ /* 0x040fe40003f45270 */
[----:B------:R-:W-:Y:S02]  /*1a10*/  ISETP.NE.AND P1, PT, R11, RZ, PT ;  /* 0x000000ff0b00720c */ /* 0x000fe40003f25270 */
[----:B------:R-:W-:Y:S01]  /*1a20*/  LOP3.LUT R4, R3, 0x7fffff, RZ, 0xc0, !PT ;  /* 0x007fffff03047812 */ /* 0x000fe200078ec0ff */
[CCC-:B------:R-:W-:Y:S01]  /*1a30*/  FFMA.RP R3, R0.reuse, R10.reuse, R9.reuse ;  /* 0x0000000a00037223 */ /* 0x1c0fe20000008009 */
[----:B------:R-:W-:Y:S01]  /*1a40*/  FFMA.RM R0, R0, R10, R9 ;  /* 0x0000000a00007223 */ /* 0x000fe20000004009 */
[----:B------:R-:W-:Y:S01]  /*1a50*/  IMAD.MOV R9, RZ, RZ, -R11 ;  /* 0x000000ffff097224 */ /* 0x000fe200078e0a0b */
[----:B------:R-:W-:-:S03]  /*1a60*/  LOP3.LUT R4, R4, 0x800000, RZ, 0xfc, !PT ;  /* 0x0080000004047812 */ /* 0x000fc600078efcff */
[----:B------:R-:W-:Y:S02]  /*1a70*/  FSETP.NEU.FTZ.AND P0, PT, R3, R0, PT ;  /* 0x000000000300720b */ /* 0x000fe40003f1d000 */
[----:B------:R-:W-:Y:S02]  /*1a80*/  SHF.L.U32 R5, R4, R5, RZ ;  /* 0x0000000504057219 */ /* 0x000fe400000006ff */
[----:B------:R-:W-:Y:S02]  /*1a90*/  SEL R3, R9, RZ, P2 ;  /* 0x000000ff09037207 */ /* 0x000fe40001000000 */
[----:B------:R-:W-:Y:S02]  /*1aa0*/  ISETP.NE.AND P1, PT, R5, RZ, P1 ;  /* 0x000000ff0500720c */ /* 0x000fe40000f25270 */
[----:B------:R-:W-:Y:S02]  /*1ab0*/  SHF.R.U32.HI R3, RZ, R3, R4 ;  /* 0x00000003ff037219 */ /* 0x000fe40000011604 */
[----:B------:R-:W-:-:S02]  /*1ac0*/  PLOP3.LUT P0, PT, P0, P1, PT, 0xf8, 0x8f ;  /* 0x00000000008f781c */ /* 0x000fc40000703f70 */
[----:B------:R-:W-:Y:S02]  /*1ad0*/  SHF.R.U32.HI R5, RZ, 0x1, R3 ;  /* 0x00000001ff057819 */ /* 0x000fe40000011603 */
[----:B------:R-:W-:-:S04]  /*1ae0*/  SEL R0, RZ, 0x1, !P0 ;  /* 0x00000001ff007807 */ /* 0x000fc80004000000 */
[----:B------:R-:W-:-:S04]  /*1af0*/  LOP3.LUT R0, R0, 0x1, R5, 0xf8, !PT ;  /* 0x0000000100007812 */ /* 0x000fc800078ef805 */
[----:B------:R-:W-:-:S05]  /*1b00*/  LOP3.LUT R0, R0, R3, RZ, 0xc0, !PT ;  /* 0x0000000300007212 */ /* 0x000fca00078ec0ff */
[----:B------:R-:W-:-:S05]  /*1b10*/  IMAD.IADD R0, R5, 0x1, R0 ;  /* 0x0000000105007824 */ /* 0x000fca00078e0200 */
[----:B------:R-:W-:Y:S01]  /*1b20*/  LOP3.LUT R7, R0, R7, RZ, 0xfc, !PT ;  /* 0x0000000700077212 */ /* 0x000fe200078efcff */
[----:B------:R-:W-:Y:S06]  /*1b30*/  BRA `(.L_x_24) ;  /* 0x0000000000347947 */ /* 0x000fec0003800000 */
.L_x_23:
[----:B------:R-:W-:-:S04]  /*1b40*/  LOP3.LUT R7, R7, 0x80000000, RZ, 0xc0, !PT ;  /* 0x8000000007077812 */ /* 0x000fc800078ec0ff */
[----:B------:R-:W-:Y:S01]  /*1b50*/  LOP3.LUT R7, R7, 0x7f800000, RZ, 0xfc, !PT ;  /* 0x7f80000007077812 */ /* 0x000fe200078efcff */
[----:B------:R-:W-:Y:S06]  /*1b60*/  BRA `(.L_x_24) ;  /* 0x0000000000287947 */ /* 0x000fec0003800000 */
.L_x_22:
[----:B------:R-:W-:Y:S01]  /*1b70*/  IMAD R7, R4, 0x800000, R7 ;  /* 0x0080000004077824 */ /* 0x000fe200078e0207 */
[----:B------:R-:W-:Y:S06]  /*1b80*/  BRA `(.L_x_24) ;  /* 0x0000000000207947 */ /* 0x000fec0003800000 */
.L_x_21:
[----:B------:R-:W-:-:S04]  /*1b90*/  LOP3.LUT R3, R10, 0x80000000, R3, 0x48, !PT ;  /* 0x800000000a037812 */ /* 0x000fc800078e4803 */
[----:B------:R-:W-:Y:S01]  /*1ba0*/  LOP3.LUT R7, R3, 0x7f800000, RZ, 0xfc, !PT ;  /* 0x7f80000003077812 */ /* 0x000fe200078efcff */
[----:B------:R-:W-:Y:S06]  /*1bb0*/  BRA `(.L_x_24) ;  /* 0x0000000000147947 */ /* 0x000fec0003800000 */
.L_x_20:
[----:B------:R-:W-:Y:S01]  /*1bc0*/  LOP3.LUT R7, R10, 0x80000000, R3, 0x48, !PT ;  /* 0x800000000a077812 */ /* 0x000fe200078e4803 */
[----:B------:R-:W-:Y:S06]  /*1bd0*/  BRA `(.L_x_24) ;  /* 0x00000000000c7947 */ /* 0x000fec0003800000 */
.L_x_19:
[----:B------:R-:W0:Y:S01]  /*1be0*/  MUFU.RSQ R7, -QNAN ;  /* 0xffc0000000077908 */ /* 0x000e220000001400 */
[----:B------:R-:W-:Y:S05]  /*1bf0*/  BRA `(.L_x_24) ;  /* 0x0000000000047947 */ /* 0x000fea0003800000 */
.L_x_18:
[----:B------:R-:W-:-:S07]  /*1c00*/  FADD.FTZ R7, R0, 400 ;  /* 0x43c8000000077421 */ /* 0x000fce0000010000 */
.L_x_24:
[----:B------:R-:W-:-:S04]  /*1c10*/  IMAD.MOV.U32 R3, RZ, RZ, 0x0 ;  /* 0x00000000ff037424 */ /* 0x000fc800078e00ff */
[----:B0-----:R-:W-:Y:S05]  /*1c20*/  RET.REL.NODEC R2 `(_Z10smooth_GPUP8PPMPixelS0_PiS1_) ;  /* 0xffffffe002f47950 */ /* 0x001fea0003c3ffff */
.L_x_25:
[----:B------:R-:W-:-:S00]  /*1c30*/  BRA `(.L_x_25) ;  /* 0xfffffffc00fc7947 */ /* 0x000fc0000383ffff */
[----:B------:R-:W-:-:S00]  /*1c40*/  NOP ;  /* 0x0000000000007918 */ /* 0x000fc00000000000 */
        /* <DEDUP_REMOVED lines=11> */
.L_x_28:


//--------------------- .text._Z15smooth_GPU_NoSMP8PPMPixelS0_PiS1_ --------------------------
	.section	.text._Z15smooth_GPU_NoSMP8PPMPixelS0_PiS1_,"ax",@progbits
	.align	128
        .global         _Z15smooth_GPU_NoSMP8PPMPixelS0_PiS1_
        .type           _Z15smooth_GPU_NoSMP8PPMPixelS0_PiS1_,@function
        .size           _Z15smooth_GPU_NoSMP8PPMPixelS0_PiS1_,(.L_x_30 - _Z15smooth_GPU_NoSMP8PPMPixelS0_PiS1_)
        .other          _Z15smooth_GPU_NoSMP8PPMPixelS0_PiS1_,@"STO_CUDA_ENTRY STV_DEFAULT"
_Z15smooth_GPU_NoSMP8PPMPixelS0_PiS1_:
.text._Z15smooth_GPU_NoSMP8PPMPixelS0_PiS1_:
[----:B------:R-:W-:Y:S08]  /*0000*/  LDC R1, c[0x0][0x37c] ;  /* 0x0000df00ff017b82 */ /* 0x000ff00000000800 */
[----:B------:R-:W0:Y:S01]  /*0010*/  LDC.64 R2, c[0x0][0x398] ;  /* 0x0000e600ff027b82 */ /* 0x000e220000000a00 */
[----:B------:R-:W0:Y:S02]  /*0020*/  LDCU.64 UR6, c[0x0][0x358] ;  /* 0x00006b00ff0677ac */ /* 0x000e240008000a00 */
[----:B0-----:R-:W2:Y:S05]  /*0030*/  LDG.E R4, desc[UR6][R2.64] ;  /* 0x0000000602047981 */ /* 0x001eaa000c1e1900 */
[----:B------:R-:W0:Y:S01]  /*0040*/  S2UR UR4, SR_CTAID.Y ;  /* 0x00000000000479c3 */ /* 0x000e220000002600 */
[----:B------:R-:W0:Y:S01]  /*0050*/  S2R R0, SR_TID.Y ;  /* 0x0000000000007919 */ /* 0x000e220000002200 */
[----:B------:R-:W1:Y:S06]  /*0060*/  S2R R7, SR_TID.X ;  /* 0x0000000000077919 */ /* 0x000e6c0000002100 */
[----:B------:R-:W0:Y:S08]  /*0070*/  LDC R5, c[0x0][0x364] ;  /* 0x0000d900ff057b82 */ /* 0x000e300000000800 */
[----:B------:R-:W1:Y:S08]  /*0080*/  S2UR UR5, SR_CTAID.X ;  /* 0x00000000000579c3 */ /* 0x000e700000002500 */
[----:B------:R-:W1:Y:S01]  /*0090*/  LDC R6, c[0x0][0x360] ;  /* 0x0000d800ff067b82 */ /* 0x000e620000000800 */
[----:B0-----:R-:W-:-:S02]  /*00a0*/  IMAD R5, R5, UR4, R0 ;  /* 0x0000000405057c24 */ /* 0x001fc4000f8e0200 */
[----:B-1----:R-:W-:-:S03]  /*00b0*/  IMAD R6, R6, UR5, R7 ;  /* 0x0000000506067c24 */ /* 0x002fc6000f8e0207 */
[----:B--2---:R-:W-:-:S13]  /*00c0*/  ISETP.GE.AND P0, PT, R5, R4, PT ;  /* 0x000000040500720c */ /* 0x004fda0003f06270 */
[----:B------:R-:W-:Y:S05]  /*00d0*/  @P0 EXIT ;  /* 0x000000000000094d */ /* 0x000fea0003800000 */
[----:B------:R-:W0:Y:S02]  /*00e0*/  LDC.64 R2, c[0x0][0x390] ;  /* 0x0000e400ff027b82 */ /* 0x000e240000000a00 */
[----:B0-----:R-:W2:Y:S02]  /*00f0*/  LDG.E R7, desc[UR6][R2.64] ;  /* 0x0000000602077981 */ /* 0x001ea4000c1e1900 */
[----:B--2---:R-:W-:-:S13]  /*0100*/  ISETP.GE.AND P0, PT, R6, R7, PT ;  /* 0x000000070600720c */ /* 0x004fda0003f06270 */
[----:B------:R-:W-:Y:S05]  /*0110*/  @P0 EXIT ;  /* 0x000000000000094d */ /* 0x000fea0003800000 */
[----:B------:R-:W-:Y:S01]  /*0120*/  VIADD R2, R5, 0x2 ;  /* 0x0000000205027836 */ /* 0x000fe20000000000 */
[C---:B------:R-:W-:Y:S01]  /*0130*/  IADD3 R10, PT, PT, R6.reuse, 0x1, RZ ;  /* 0x00000001060a7810 */ /* 0x040fe20007ffe0ff */
[C---:B------:R-:W-:Y:S01]  /*0140*/  VIADD R0, R6.reuse, 0xfffffffe ;  /* 0xfffffffe06007836 */ /* 0x040fe20000000000 */
[----:B------:R-:W-:Y:S01]  /*0150*/  SHF.R.S32.HI R9, RZ, 0x1f, R6 ;  /* 0x0000001fff097819 */ /* 0x000fe20000011406 */
[----:B------:R-:W-:Y:S01]  /*0160*/  IMAD R11, R7, R2, RZ ;  /* 0x00000002070b7224 */ /* 0x000fe200078e02ff */
[----:B------:R-:W-:Y:S01]  /*0170*/  CS2R R2, SRZ ;  /* 0x0000000000027805 */ /* 0x000fe2000001ff00 */
[----:B------:R-:W-:Y:S01]  /*0180*/  VIADD R8, R6, 0x2 ;  /* 0x0000000206087836 */ /* 0x000fe20000000000 */
[----:B------:R-:W-:Y:S01]  /*0190*/  ISETP.GE.AND P5, PT, R0, R7, PT ;  /* 0x000000070000720c */ /* 0x000fe20003fa6270 */
[----:B------:R-:W-:Y:S01]  /*01a0*/  IMAD.MOV.U32 R0, RZ, RZ, RZ ;  /* 0x000000ffff007224 */ /* 0x000fe200078e00ff */
[----:B------:R-:W-:Y:S01]  /*01b0*/  UMOV UR4, 0x2 ;  /* 0x0000000200047882 */ /* 0x000fe20000000000 */
[----:B------:R-:W-:-:S02]  /*01c0*/  IMAD.MOV.U32 R21, RZ, RZ, R5 ;  /* 0x000000ffff157224 */ /* 0x000fc400078e0005 */
[----:B------:R-:W-:-:S08]  /*01d0*/  IMAD.IADD R20, R6, 0x1, R11 ;  /* 0x0000000106147824 */ /* 0x000fd000078e020b */
.L_x_26:
[----:B------:R-:W-:-:S04]  /*01e0*/  IADD3 R25, PT, PT, R21, 0x2, RZ ;  /* 0x0000000215197810 */ /* 0x000fc80007ffe0ff */
[----:B------:R-:W-:-:S04]  /*01f0*/  ISETP.GE.AND P0, PT, R25, RZ, PT ;  /* 0x000000ff1900720c */ /* 0x000fc80003f06270 */
[----:B------:R-:W-:-:S04]  /*0200*/  ISETP.LT.OR P0, PT, R6, -0x2, !P0 ;  /* 0xfffffffe0600780c */ /* 0x000fc80004701670 */
[----:B------:R-:W-:-:S04]  /*0210*/  ISETP.GE.OR P0, PT, R25, R4, P0 ;  /* 0x000000041900720c */ /* 0x000fc80000706670 */
[----:B------:R-:W-:-:S13]  /*0220*/  ISETP.GE.OR P0, PT, R8, R7, P0 ;  /* 0x000000070800720c */ /* 0x000fda0000706670 */
[----:B------:R-:W0:Y:S01]  /*0230*/  @!P0 LDC.64 R12, c[0x0][0x380] ;  /* 0x0000e000ff0c8b82 */ /* 0x000e220000000a00 */
[----:B------:R-:W-:-:S04]  /*0240*/  @!P0 IADD3 R15, P1, PT, R6, R11, RZ ;  /* 0x0000000b060f8210 */ /* 0x000fc80007f3e0ff */
[----:B------:R-:W-:Y:S01]  /*0250*/  @!P0 LEA.HI.X.SX32 R14, R11, R9, 0x1, P1 ;  /* 0x000000090b0e8211 */ /* 0x000fe200008f0eff */
[----:B0-----:R-:W-:-:S04]  /*0260*/  @!P0 IMAD.WIDE.U32 R12, R15, 0x3, R12 ;  /* 0x000000030f0c8825 */ /* 0x001fc800078e000c */
[----:B------:R-:W-:-:S04]  /*0270*/  @!P0 IMAD R15, R14, 0x3, RZ ;  /* 0x000000030e0f8824 */ /* 0x000fc800078e02ff */
[----:B------:R-:W-:-:S05]  /*0280*/  @!P0 IMAD.IADD R13, R13, 0x1, R15 ;  /* 0x000000010d0d8824 */ /* 0x000fca00078e020f */
[----:B------:R-:W2:Y:S04]  /*0290*/  @!P0 LDG.E.U8 R22, desc[UR6][R12.64+0x6] ;  /* 0x000006060c168981 */ /* 0x000ea8000c1e1100 */
[----:B------:R-:W3:Y:S04]  /*02a0*/  @!P0 LDG.E.U8 R23, desc[UR6][R12.64+0x8] ;  /* 0x000008060c178981 */ /* 0x000ee8000c1e1100 */
[----:B------:R0:W4:Y:S01]  /*02b0*/  @!P0 LDG.E.U8 R27, desc[UR6][R12.64+0x7] ;  /* 0x000007060c1b8981 */ /* 0x000122000c1e1100 */
[----:B------:R-:W-:-:S04]  /*02c0*/  ISETP.GE.AND P1, PT, R25, R4, PT ;  /* 0x000000041900720c */ /* 0x000fc80003f26270 */
[----:B------:R-:W-:-:S04]  /*02d0*/  ISETP.GE.OR P2, PT, R10, R7, P1 ;  /* 0x000000070a00720c */ /* 0x000fc80000f46670 */
[----:B------:R-:W-:-:S04]  /*02e0*/  ISETP.LT.OR P2, PT, R6, -0x1, P2 ;  /* 0xffffffff0600780c */ /* 0x000fc80001741670 */
[C---:B------:R-:W-:Y:S02]  /*02f0*/  ISETP.LT.OR P2, PT, R25.reuse, RZ, P2 ;  /* 0x000000ff1900720c */ /* 0x040fe40001741670 */
[----:B------:R-:W-:Y:S02]  /*0300*/  ISETP.GE.AND P3, PT, R6, 0x1, PT ;  /* 0x000000010600780c */ /* 0x000fe40003f66270 */
[C---:B------:R-:W-:Y:S02]  /*0310*/  LOP3.LUT R14, R25.reuse, R6, RZ, 0xfc, !PT ;  /* 0x00000006190e7212 */ /* 0x040fe400078efcff */
[----:B------:R-:W-:Y:S02]  /*0320*/  ISETP.GE.OR P3, PT, R25, R4, !P3 ;  /* 0x000000041900720c */ /* 0x000fe40005f66670 */
[----:B------:R-:W-:Y:S02]  /*0330*/  ISETP.LT.OR P1, PT, R14, RZ, P1 ;  /* 0x000000ff0e00720c */ /* 0x000fe40000f21670 */
[----:B------:R-:W-:-:S03]  /*0340*/  ISETP.GT.OR P3, PT, R6, R7, P3 ;  /* 0x000000070600720c */ /* 0x000fc60001f64670 */
[----:B------:R-:W1:Y:S01]  /*0350*/  @!P2 LDC.64 R14, c[0x0][0x380] ;  /* 0x0000e000ff0eab82 */ /* 0x000e620000000a00 */
[C---:B------:R-:W-:Y:S02]  /*0360*/  ISETP.LT.OR P3, PT, R25.reuse, RZ, P3 ;  /* 0x000000ff1900720c */ /* 0x040fe40001f61670 */
[----:B------:R-:W-:Y:S02]  /*0370*/  ISETP.GE.OR P4, PT, R25, R4, P5 ;  /* 0x000000041900720c */ /* 0x000fe40002f86670 */
[C---:B0-----:R-:W-:Y:S02]  /*0380*/  @!P2 IADD3 R13, P6, PT, R6.reuse, R11, RZ ;  /* 0x0000000b060da210 */ /* 0x041fe40007fde0ff */
[----:B------:R-:W-:Y:S01]  /*0390*/  ISETP.LT.OR P4, PT, R6, 0x2, P4 ;  /* 0x000000020600780c */ /* 0x000fe20002781670 */
[----:B------:R-:W0:Y:S01]  /*03a0*/  @!P1 LDC.64 R16, c[0x0][0x380] ;  /* 0x0000e000ff109b82 */ /* 0x000e220000000a00 */
[----:B------:R-:W-:Y:S02]  /*03b0*/  @!P2 LEA.HI.X.SX32 R12, R11, R9, 0x1, P6 ;  /* 0x000000090b0ca211 */ /* 0x000fe400030f0eff */
[----:B------:R-:W-:-:S05]  /*03c0*/  ISETP.LT.OR P4, PT, R25, RZ, P4 ;  /* 0x000000ff1900720c */ /* 0x000fca0002781670 */
[----:B------:R-:W5:Y:S01]  /*03d0*/  @!P3 LDC.64 R18, c[0x0][0x380] ;  /* 0x0000e000ff12bb82 */ /* 0x000f620000000a00 */
[----:B------:R-:W-:Y:S01]  /*03e0*/  @!P3 IADD3 R25, P6, PT, R6, R11, RZ ;  /* 0x0000000b0619b210 */ /* 0x000fe20007fde0ff */
[----:B-1----:R-:W-:-:S04]  /*03f0*/  @!P2 IMAD.WIDE.U32 R14, R13, 0x3, R14 ;  /* 0x000000030d0ea825 */ /* 0x002fc800078e000e */
[----:B------:R-:W-:-:S04]  /*0400*/  @!P2 IMAD R13, R12, 0x3, RZ ;  /* 0x000000030c0da824 */ /* 0x000fc800078e02ff */
[----:B------:R-:W-:Y:S02]  /*0410*/  @!P2 IMAD.IADD R15, R15, 0x1, R13 ;  /* 0x000000010f0fa824 */ /* 0x000fe400078e020d */
[----:B------:R-:W1:Y:S01]  /*0420*/  @!P4 LDC.64 R12, c[0x0][0x380] ;  /* 0x0000e000ff0ccb82 */ /* 0x000e620000000a00 */
[----:B-----5:R-:W-:-:S04]  /*0430*/  @!P3 IMAD.WIDE.U32 R18, R25, 0x3, R18 ;  /* 0x000000031912b825 */ /* 0x020fc800078e0012 */
[----:B0-----:R-:W-:-:S05]  /*0440*/  @!P1 IMAD.WIDE R16, R20, 0x3, R16 ;  /* 0x0000000314109825 */ /* 0x001fca00078e0210 */
[----:B------:R-:W5:Y:S04]  /*0450*/  @!P1 LDG.E.U8 R24, desc[UR6][R16.64] ;  /* 0x0000000610189981 */ /* 0x000f68000c1e1100 */
[----:B------:R-:W5:Y:S01]  /*0460*/  @!P1 LDG.E.U8 R29, desc[UR6][R16.64+0x2] ;  /* 0x00000206101d9981 */ /* 0x000f62000c1e1100 */
[----:B--2---:R-:W-:Y:S01]  /*0470*/  @!P0 IMAD.IADD R3, R3, 0x1, R22 ;  /* 0x0000000103038824 */ /* 0x004fe200078e0216 */
[----:B------:R-:W-:-:S05]  /*0480*/  @!P3 LEA.HI.X.SX32 R22, R11, RZ, 0x1, P6 ;  /* 0x000000ff0b16b211 */ /* 0x000fca00030f0eff */
[----:B------:R-:W-:Y:S02]  /*0490*/  @!P3 IMAD R25, R22, 0x3, RZ ;  /* 0x000000031619b824 */ /* 0x000fe400078e02ff */
[----:B---3--:R-:W-:Y:S01]  /*04a0*/  @!P0 IMAD.IADD R0, R0, 0x1, R23 ;  /* 0x0000000100008824 */ /* 0x008fe200078e0217 */
[----:B----4-:R-:W-:Y:S01]  /*04b0*/  @!P0 IADD3 R2, PT, PT, R2, R27, RZ ;  /* 0x0000001b02028210 */ /* 0x010fe20007ffe0ff */
[----:B------:R-:W2:Y:S01]  /*04c0*/  @!P2 LDG.E.U8 R22, desc[UR6][R14.64+0x3] ;  /* 0x000003060e16a981 */ /* 0x000ea2000c1e1100 */
[----:B------:R-:W-:-:S03]  /*04d0*/  @!P3 IADD3 R19, PT, PT, R19, R25, RZ ;  /* 0x000000191313b210 */ /* 0x000fc60007ffe0ff */
[----:B------:R-:W3:Y:S04]  /*04e0*/  @!P2 LDG.E.U8 R23, desc[UR6][R14.64+0x4] ;  /* 0x000004060e17a981 */ /* 0x000ee8000c1e1100 */
[----:B------:R0:W4:Y:S04]  /*04f0*/  @!P2 LDG.E.U8 R25, desc[UR6][R14.64+0x5] ;  /* 0x000005060e19a981 */ /* 0x000128000c1e1100 */
[----:B------:R-:W5:Y:S04]  /*0500*/  @!P1 LDG.E.U8 R27, desc[UR6][R16.64+0x1] ;  /* 0x00000106101b9981 */ /* 0x000f68000c1e1100 */
[----:B------:R-:W5:Y:S01]  /*0510*/  @!P3 LDG.E.U8 R28, desc[UR6][R18.64+-0x3] ;  /* 0xfffffd06121cb981 */ /* 0x000f62000c1e1100 */
[----:B0-----:R-:W-:-:S03]  /*0520*/  @!P4 IADD3 R15, P0, PT, R6, R11, RZ ;  /* 0x0000000b060fc210 */ /* 0x001fc60007f1e0ff */
[----:B------:R-:W5:Y:S01]  /*0530*/  @!P3 LDG.E.U8 R26, desc[UR6][R18.64+-0x2] ;  /* 0xfffffe06121ab981 */ /* 0x000f62000c1e1100 */
[----:B------:R-:W-:Y:S01]  /*0540*/  @!P4 LEA.HI.X.SX32 R14, R11, RZ, 0x1, P0 ;  /* 0x000000ff0b0ec211 */ /* 0x000fe200000f0eff */
[----:B-1----:R-:W-:-:S04]  /*0550*/  @!P4 IMAD.WIDE.U32 R12, R15, 0x3, R12 ;  /* 0x000000030f0cc825 */ /* 0x002fc800078e000c */
[----:B------:R-:W-:Y:S01]  /*0560*/  @!P4 IMAD R15, R14, 0x3, RZ ;  /* 0x000000030e0fc824 */ /* 0x000fe200078e02ff */
[----:B------:R-:W5:Y:S03]  /*0570*/  @!P3 LDG.E.U8 R19, desc[UR6][R18.64+-0x1] ;  /* 0xffffff061213b981 */ /* 0x000f66000c1e1100 */
[----:B------:R-:W-:-:S05]  /*0580*/  @!P4 IMAD.IADD R13, R13, 0x1, R15 ;  /* 0x000000010d0dc824 */ /* 0x000fca00078e020f */
[----:B------:R-:W5:Y:S04]  /*0590*/  @!P4 LDG.E.U8 R14, desc[UR6][R12.64+-0x6] ;  /* 0xfffffa060c0ec981 */ /* 0x000f68000c1e1100 */
[----:B------:R-:W5:Y:S04]  /*05a0*/  @!P4 LDG.E.U8 R15, desc[UR6][R12.64+-0x5] ;  /* 0xfffffb060c0fc981 */ /* 0x000f68000c1e1100 */
[----:B------:R-:W5:Y:S01]  /*05b0*/  @!P4 LDG.E.U8 R17, desc[UR6][R12.64+-0x4] ;  /* 0xfffffc060c11c981 */ /* 0x000f62000c1e1100 */
[----:B------:R-:W-:-:S04]  /*05c0*/  UIADD3 UR4, UPT, UPT, UR4, -0x1, URZ ;  /* 0xffffffff04047890 */ /* 0x000fc8000fffe0ff */
[----:B------:R-:W-:Y:S01]  /*05d0*/  UISETP.NE.AND UP0, UPT, UR4, -0x3, UPT ;  /* 0xfffffffd0400788c */ /* 0x000fe2000bf05270 */
[----:B------:R-:W-:Y:S01]  /*05e0*/  VIADD R21, R21, 0xffffffff ;  /* 0xffffffff15157836 */ /* 0x000fe20000000000 */
[----:B------:R-:W-:Y:S01]  /*05f0*/  IADD3 R20, PT, PT, -R7, R20, RZ ;  /* 0x0000001407147210 */ /* 0x000fe20007ffe1ff */
[----:B------:R-:W-:Y:S02]  /*0600*/  IMAD.IADD R11, R11, 0x1, -R7 ;  /* 0x000000010b0b7824 */ /* 0x000fe400078e0a07 */
[----:B--2---:R-:W-:Y:S01]  /*0610*/  @!P2 IMAD.IADD R3, R3, 0x1, R22 ;  /* 0x000000010303a824 */ /* 0x004fe200078e0216 */
[----:B---3--:R-:W-:Y:S01]  /*0620*/  @!P2 IADD3 R2, PT, PT, R2, R23, RZ ;  /* 0x000000170202a210 */ /* 0x008fe20007ffe0ff */
[----:B----4-:R-:W-:Y:S02]  /*0630*/  @!P2 IMAD.IADD R0, R0, 0x1, R25 ;  /* 0x000000010000a824 */ /* 0x010fe400078e0219 */
[----:B-----5:R-:W-:Y:S01]  /*0640*/  @!P1 IMAD.IADD R3, R3, 0x1, R24 ;  /* 0x0000000103039824 */ /* 0x020fe200078e0218 */
[----:B------:R-:W-:Y:S01]  /*0650*/  @!P1 IADD3 R2, PT, PT, R2, R27, RZ ;  /* 0x0000001b02029210 */ /* 0x000fe20007ffe0ff */
[----:B------:R-:W-:-:S02]  /*0660*/  @!P1 IMAD.IADD R0, R0, 0x1, R29 ;  /* 0x0000000100009824 */ /* 0x000fc400078e021d */
[----:B------:R-:W-:Y:S01]  /*0670*/  @!P3 IMAD.IADD R3, R3, 0x1, R28 ;  /* 0x000000010303b824 */ /* 0x000fe200078e021c */
[----:B------:R-:W-:Y:S01]  /*0680*/  @!P3 IADD3 R2, PT, PT, R2, R26, RZ ;  /* 0x0000001a0202b210 */ /* 0x000fe20007ffe0ff */
[----:B------:R-:W-:Y:S02]  /*0690*/  @!P3 IMAD.IADD R0, R0, 0x1, R19 ;  /* 0x000000010000b824 */ /* 0x000fe400078e0213 */
[----:B------:R-:W-:Y:S01]  /*06a0*/  @!P4 IMAD.IADD R3, R3, 0x1, R14 ;  /* 0x000000010303c824 */ /* 0x000fe200078e020e */
[----:B------:R-:W-:Y:S01]  /*06b0*/  @!P4 IADD3 R2, PT, PT, R2, R15, RZ ;  /* 0x0000000f0202c210 */ /* 0x000fe20007ffe0ff */
[----:B------:R-:W-:Y:S01]  /*06c0*/  @!P4 IMAD.IADD R0, R0, 0x1, R17 ;  /* 0x000000010000c824 */ /* 0x000fe200078e0211 */
[----:B------:R-:W-:Y:S06]  /*06d0*/  BRA.U UP0, `(.L_x_26) ;  /* 0xfffffff900c07547 */ /* 0x000fec000b83ffff */
[----:B------:R-:W0:Y:S01]  /*06e0*/  LDC.64 R8, c[0x0][0x388] ;  /* 0x0000e200ff087b82 */ /* 0x000e220000000a00 */
[----:B------:R-:W-:-:S04]  /*06f0*/  IMAD.HI R3, R3, 0x51eb851f, RZ ;  /* 0x51eb851f03037827 */ /* 0x000fc800078e02ff */
[----:B------:R-:W-:Y:S01]  /*0700*/  IMAD R13, R5, R7, R6 ;  /* 0x00000007050d7224 */ /* 0x000fe200078e0206 */
[----:B------:R-:W-:Y:S02]  /*0710*/  SHF.R.U32.HI R4, RZ, 0x1f, R3 ;  /* 0x0000001fff047819 */ /* 0x000fe40000011603 */
[----:B------:R-:W1:Y:S02]  /*0720*/  LDC.64 R10, c[0x0][0x390] ;  /* 0x0000e400ff0a7b82 */ /* 0x000e640000000a00 */
[----:B------:R-:W-:Y:S01]  /*0730*/  LEA.HI R7, R3, R4, RZ, 0x1d ;  /* 0x0000000403077211 */ /* 0x000fe200078fe8ff */
[----:B0-----:R-:W-:-:S05]  /*0740*/  IMAD.WIDE R12, R13, 0x3, R8 ;  /* 0x000000030d0c7825 */ /* 0x001fca00078e0208 */
[----:B------:R-:W-:Y:S04]  /*0750*/  STG.E.U8 desc[UR6][R12.64], R7 ;  /* 0x000000070c007986 */ /* 0x000fe8000c101106 */
[----:B-1----:R-:W2:Y:S01]  /*0760*/  LDG.E R4, desc[UR6][R10.64] ;  /* 0x000000060a047981 */ /* 0x002ea2000c1e1900 */
[----:B------:R-:W-:-:S05]  /*0770*/  IMAD.HI R2, R2, 0x51eb851f, RZ ;  /* 0x51eb851f02027827 */ /* 0x000fca00078e02ff */
[----:B------:R-:W-:-:S04]  /*0780*/  SHF.R.U32.HI R3, RZ, 0x1f, R2 ;  /* 0x0000001fff037819 */ /* 0x000fc80000011602 */
[----:B------:R-:W-:Y:S01]  /*0790*/  LEA.HI R15, R2, R3, RZ, 0x1d ;  /* 0x00000003020f7211 */ /* 0x000fe200078fe8ff */
[----:B--2---:R-:W-:-:S04]  /*07a0*/  IMAD R17, R5, R4, R6 ;  /* 0x0000000405117224 */ /* 0x004fc800078e0206 */
[----:B------:R-:W-:-:S05]  /*07b0*/  IMAD.WIDE R2, R17, 0x3, R8 ;  /* 0x0000000311027825 */ /* 0x000fca00078e0208 */
[----:B------:R-:W-:Y:S04]  /*07c0*/  STG.E.U8 desc[UR6][R2.64+0x1], R15 ;  /* 0x0000010f02007986 */ /* 0x000fe8000c101106 */
[----:B------:R-:W2:Y:S01]  /*07d0*/  LDG.E R4, desc[UR6][R10.64] ;  /* 0x000000060a047981 */ /* 0x000ea2000c1e1900 */
[----:B------:R-:W-:-:S05]  /*07e0*/  IMAD.HI R0, R0, 0x51eb851f, RZ ;  /* 0x51eb851f00007827 */ /* 0x000fca00078e02ff */
[----:B------:R-:W-:-:S04]  /*07f0*/  SHF.R.U32.HI R17, RZ, 0x1f, R0 ;  /* 0x0000001fff117819 */ /* 0x000fc80000011600 */
[----:B------:R-:W-:Y:S01]  /*0800*/  LEA.HI R17, R0, R17, RZ, 0x1d ;  /* 0x0000001100117211 */ /* 0x000fe200078fe8ff */
[----:B--2---:R-:W-:-:S04]  /*0810*/  IMAD R5, R5, R4, R6 ;  /* 0x0000000405057224 */ /* 0x004fc800078e0206 */
[----:B------:R-:W-:-:S05]  /*0820*/  IMAD.WIDE R8, R5, 0x3, R8 ;  /* 0x0000000305087825 */ /* 0x000fca00078e0208 */
[----:B------:R-:W-:Y:S01]  /*0830*/  STG.E.U8 desc[UR6][R8.64+0x2], R17 ;  /* 0x0000021108007986 */ /* 0x000fe2000c101106 */
[----:B------:R-:W-:Y:S05]  /*0840*/  EXIT ;  /* 0x000000000000794d */ /* 0x000fea0003800000 */
.L_x_27:
        /* <DEDUP_REMOVED lines=11> */
.L_x_30:


//--------------------- .nv.shared._Z10smooth_GPUP8PPMPixelS0_PiS1_ --------------------------
	.section	.nv.shared._Z10smooth_GPUP8PPMPixelS0_PiS1_,"aw",@nobits
	.sectionflags	@""
.nv.shared._Z10smooth_GPUP8PPMPixelS0_PiS1_:
	.zero		2224


//--------------------- .nv.shared.reserved.0     --------------------------
	.section	.nv.shared.reserved.0,"aw",@nobits
	.weak		__nv_reservedSMEM_offset_0_alias
	.size		__nv_reservedSMEM_offset_0_alias, 0, 64
	.other		__nv_reservedSMEM_offset_0_alias,@"STO_CUDA_RESERVED_SHARED STV_DEFAULT"
__nv_reservedSMEM_offset_0_alias:
	.zero		0
	.zero		64


//--------------------- .nv.constant0._Z10smooth_GPUP8PPMPixelS0_PiS1_ --------------------------
	.section	.nv.constant0._Z10smooth_GPUP8PPMPixelS0_PiS1_,"a",@progbits
	.sectionflags	@""
	.align	4
.nv.constant0._Z10smooth_GPUP8PPMPixelS0_PiS1_:
	.zero		928


//--------------------- .nv.constant0._Z15smooth_GPU_NoSMP8PPMPixelS0_PiS1_ --------------------------
	.section	.nv.constant0._Z15smooth_GPU_NoSMP8PPMPixelS0_PiS1_,"a",@progbits
	.sectionflags	@""
	.align	4
.nv.constant0._Z15smooth_GPU_NoSMP8PPMPixelS0_PiS1_:
	.zero		928


//--------------------- SYMBOLS --------------------------

	.type		.nv.reservedSmem.offset0,@object
	.size		.nv.reservedSmem.offset0,0x4
	.type		.nv.reservedSmem.cap,@object
	.size		.nv.reservedSmem.cap,0x4
